//
// Generated by NVIDIA NVVM Compiler
//
// Compiler Build ID: CL-36424714
// Cuda compilation tools, release 13.0, V13.0.88
// Based on NVVM 20.0.0
//

.version 9.0
.target sm_100
.address_size 64

	// .globl	_ZN3cub18CUB_300001_SM_10006detail11EmptyKernelIvEEvv
.global .align 1 .b8 _ZN30_INTERNAL_291515ff_4_k_cu_main4cuda3std3__45__cpo5beginE[1];
.global .align 1 .b8 _ZN30_INTERNAL_291515ff_4_k_cu_main4cuda3std3__45__cpo3endE[1];
.global .align 1 .b8 _ZN30_INTERNAL_291515ff_4_k_cu_main4cuda3std3__45__cpo6cbeginE[1];
.global .align 1 .b8 _ZN30_INTERNAL_291515ff_4_k_cu_main4cuda3std3__45__cpo4cendE[1];
.global .align 1 .b8 _ZN30_INTERNAL_291515ff_4_k_cu_main4cuda3std3__45__cpo6rbeginE[1];
.global .align 1 .b8 _ZN30_INTERNAL_291515ff_4_k_cu_main4cuda3std3__45__cpo4rendE[1];
.global .align 1 .b8 _ZN30_INTERNAL_291515ff_4_k_cu_main4cuda3std3__45__cpo7crbeginE[1];
.global .align 1 .b8 _ZN30_INTERNAL_291515ff_4_k_cu_main4cuda3std3__45__cpo5crendE[1];
.global .align 1 .b8 _ZN30_INTERNAL_291515ff_4_k_cu_main4cuda3std3__432_GLOBAL__N__291515ff_4_k_cu_main6ignoreE[1];
.global .align 1 .b8 _ZN30_INTERNAL_291515ff_4_k_cu_main4cuda3std3__419piecewise_constructE[1];
.global .align 1 .b8 _ZN30_INTERNAL_291515ff_4_k_cu_main4cuda3std3__48in_placeE[1];
.global .align 1 .b8 _ZN30_INTERNAL_291515ff_4_k_cu_main4cuda3std3__420unreachable_sentinelE[1];
.global .align 1 .b8 _ZN30_INTERNAL_291515ff_4_k_cu_main4cuda3std3__47nulloptE[1];
.global .align 1 .b8 _ZN30_INTERNAL_291515ff_4_k_cu_main4cuda3std3__48unexpectE[1];
.global .align 1 .b8 _ZN30_INTERNAL_291515ff_4_k_cu_main4cuda3std6ranges3__45__cpo4swapE[1];
.global .align 1 .b8 _ZN30_INTERNAL_291515ff_4_k_cu_main4cuda3std6ranges3__45__cpo9iter_moveE[1];
.global .align 1 .b8 _ZN30_INTERNAL_291515ff_4_k_cu_main4cuda3std6ranges3__45__cpo5beginE[1];
.global .align 1 .b8 _ZN30_INTERNAL_291515ff_4_k_cu_main4cuda3std6ranges3__45__cpo3endE[1];
.global .align 1 .b8 _ZN30_INTERNAL_291515ff_4_k_cu_main4cuda3std6ranges3__45__cpo6cbeginE[1];
.global .align 1 .b8 _ZN30_INTERNAL_291515ff_4_k_cu_main4cuda3std6ranges3__45__cpo4cendE[1];
.global .align 1 .b8 _ZN30_INTERNAL_291515ff_4_k_cu_main4cuda3std6ranges3__45__cpo7advanceE[1];
.global .align 1 .b8 _ZN30_INTERNAL_291515ff_4_k_cu_main4cuda3std6ranges3__45__cpo9iter_swapE[1];
.global .align 1 .b8 _ZN30_INTERNAL_291515ff_4_k_cu_main4cuda3std6ranges3__45__cpo4nextE[1];
.global .align 1 .b8 _ZN30_INTERNAL_291515ff_4_k_cu_main4cuda3std6ranges3__45__cpo4prevE[1];
.global .align 1 .b8 _ZN30_INTERNAL_291515ff_4_k_cu_main4cuda3std6ranges3__45__cpo4dataE[1];
.global .align 1 .b8 _ZN30_INTERNAL_291515ff_4_k_cu_main4cuda3std6ranges3__45__cpo5cdataE[1];
.global .align 1 .b8 _ZN30_INTERNAL_291515ff_4_k_cu_main4cuda3std6ranges3__45__cpo4sizeE[1];
.global .align 1 .b8 _ZN30_INTERNAL_291515ff_4_k_cu_main4cuda3std6ranges3__45__cpo5ssizeE[1];
.global .align 1 .b8 _ZN30_INTERNAL_291515ff_4_k_cu_main4cuda3std6ranges3__45__cpo8distanceE[1];
.global .align 1 .b8 _ZN30_INTERNAL_291515ff_4_k_cu_main6thrust24THRUST_300001_SM_1000_NS8cuda_cub3parE[1];
.global .align 1 .b8 _ZN30_INTERNAL_291515ff_4_k_cu_main6thrust24THRUST_300001_SM_1000_NS8cuda_cub10par_nosyncE[1];
.global .align 1 .b8 _ZN30_INTERNAL_291515ff_4_k_cu_main6thrust24THRUST_300001_SM_1000_NS6system6detail10sequential3seqE[1];
.global .align 1 .b8 _ZN30_INTERNAL_291515ff_4_k_cu_main6thrust24THRUST_300001_SM_1000_NS12placeholders2_1E[1];
.global .align 1 .b8 _ZN30_INTERNAL_291515ff_4_k_cu_main6thrust24THRUST_300001_SM_1000_NS12placeholders2_2E[1];
.global .align 1 .b8 _ZN30_INTERNAL_291515ff_4_k_cu_main6thrust24THRUST_300001_SM_1000_NS12placeholders2_3E[1];
.global .align 1 .b8 _ZN30_INTERNAL_291515ff_4_k_cu_main6thrust24THRUST_300001_SM_1000_NS12placeholders2_4E[1];
.global .align 1 .b8 _ZN30_INTERNAL_291515ff_4_k_cu_main6thrust24THRUST_300001_SM_1000_NS12placeholders2_5E[1];
.global .align 1 .b8 _ZN30_INTERNAL_291515ff_4_k_cu_main6thrust24THRUST_300001_SM_1000_NS12placeholders2_6E[1];
.global .align 1 .b8 _ZN30_INTERNAL_291515ff_4_k_cu_main6thrust24THRUST_300001_SM_1000_NS12placeholders2_7E[1];
.global .align 1 .b8 _ZN30_INTERNAL_291515ff_4_k_cu_main6thrust24THRUST_300001_SM_1000_NS12placeholders2_8E[1];
.global .align 1 .b8 _ZN30_INTERNAL_291515ff_4_k_cu_main6thrust24THRUST_300001_SM_1000_NS12placeholders2_9E[1];
.global .align 1 .b8 _ZN30_INTERNAL_291515ff_4_k_cu_main6thrust24THRUST_300001_SM_1000_NS12placeholders3_10E[1];
.global .align 1 .b8 _ZN30_INTERNAL_291515ff_4_k_cu_main6thrust24THRUST_300001_SM_1000_NS3seqE[1];

.visible .entry _ZN3cub18CUB_300001_SM_10006detail11EmptyKernelIvEEvv()
{


	ret;

}
	// .globl	_ZN3cub18CUB_300001_SM_10006detail8for_each13static_kernelINS2_12policy_hub_t12policy_500_tEmN6thrust24THRUST_300001_SM_1000_NS8cuda_cub20__uninitialized_fill7functorINS7_10device_ptrIfEEfEEEEvT0_T1_
.visible .entry _ZN3cub18CUB_300001_SM_10006detail8for_each13static_kernelINS2_12policy_hub_t12policy_500_tEmN6thrust24THRUST_300001_SM_1000_NS8cuda_cub20__uninitialized_fill7functorINS7_10device_ptrIfEEfEEEEvT0_T1_(
	.param .u64 _ZN3cub18CUB_300001_SM_10006detail8for_each13static_kernelINS2_12policy_hub_t12policy_500_tEmN6thrust24THRUST_300001_SM_1000_NS8cuda_cub20__uninitialized_fill7functorINS7_10device_ptrIfEEfEEEEvT0_T1__param_0,
	.param .align 8 .b8 _ZN3cub18CUB_300001_SM_10006detail8for_each13static_kernelINS2_12policy_hub_t12policy_500_tEmN6thrust24THRUST_300001_SM_1000_NS8cuda_cub20__uninitialized_fill7functorINS7_10device_ptrIfEEfEEEEvT0_T1__param_1[16]
)
.maxntid 256
{
	.reg .pred 	%p<4>;
	.reg .b16 	%rs<5>;
	.reg .b32 	%r<10>;
	.reg .b32 	%f<3>;
	.reg .b64 	%rd<16>;

	ld.param.f32 	%f2, [_ZN3cub18CUB_300001_SM_10006detail8for_each13static_kernelINS2_12policy_hub_t12policy_500_tEmN6thrust24THRUST_300001_SM_1000_NS8cuda_cub20__uninitialized_fill7functorINS7_10device_ptrIfEEfEEEEvT0_T1__param_1+8];
	ld.param.u64 	%rd4, [_ZN3cub18CUB_300001_SM_10006detail8for_each13static_kernelINS2_12policy_hub_t12policy_500_tEmN6thrust24THRUST_300001_SM_1000_NS8cuda_cub20__uninitialized_fill7functorINS7_10device_ptrIfEEfEEEEvT0_T1__param_1];
	ld.param.u64 	%rd5, [_ZN3cub18CUB_300001_SM_10006detail8for_each13static_kernelINS2_12policy_hub_t12policy_500_tEmN6thrust24THRUST_300001_SM_1000_NS8cuda_cub20__uninitialized_fill7functorINS7_10device_ptrIfEEfEEEEvT0_T1__param_0];
	mov.u32 	%r7, %ctaid.x;
	mul.wide.u32 	%rd1, %r7, 512;
	sub.s64 	%rd2, %rd5, %rd1;
	setp.lt.u64 	%p1, %rd2, 512;
	@%p1 bra 	$L__BB1_2;
	mov.u32 	%r9, %tid.x;
	cvta.to.global.u64 	%rd11, %rd4;
	cvt.u64.u32 	%rd12, %r9;
	add.s64 	%rd13, %rd1, %rd12;
	shl.b64 	%rd14, %rd13, 2;
	add.s64 	%rd15, %rd11, %rd14;
	st.global.f32 	[%rd15], %f2;
	st.global.f32 	[%rd15+1024], %f2;
	bra.uni 	$L__BB1_6;
$L__BB1_2:
	cvta.to.global.u64 	%rd6, %rd4;
	mov.u32 	%r1, %tid.x;
	cvt.u64.u32 	%rd7, %r1;
	setp.le.u64 	%p2, %rd2, %rd7;
	add.s64 	%rd8, %rd1, %rd7;
	shl.b64 	%rd9, %rd8, 2;
	add.s64 	%rd3, %rd6, %rd9;
	@%p2 bra 	$L__BB1_4;
	st.global.f32 	[%rd3], %f2;
$L__BB1_4:
	add.s32 	%r8, %r1, 256;
	cvt.u64.u32 	%rd10, %r8;
	setp.le.u64 	%p3, %rd2, %rd10;
	@%p3 bra 	$L__BB1_6;
	st.global.f32 	[%rd3+1024], %f2;
$L__BB1_6:
	ret;

}
	// .globl	_ZN3cub18CUB_300001_SM_10006detail9transform16transform_kernelINS2_10policy_hubILb1EN4cuda3std3__45tupleIJN6thrust24THRUST_300001_SM_1000_NS6detail15normal_iteratorINSA_10device_ptrIfEEEEEEEE10policy1000Ei6squareSF_JPfEEEvT0_iT1_T2_DpNS2_10kernel_argIT3_EE
.visible .entry _ZN3cub18CUB_300001_SM_10006detail9transform16transform_kernelINS2_10policy_hubILb1EN4cuda3std3__45tupleIJN6thrust24THRUST_300001_SM_1000_NS6detail15normal_iteratorINSA_10device_ptrIfEEEEEEEE10policy1000Ei6squareSF_JPfEEEvT0_iT1_T2_DpNS2_10kernel_argIT3_EE(
	.param .u32 _ZN3cub18CUB_300001_SM_10006detail9transform16transform_kernelINS2_10policy_hubILb1EN4cuda3std3__45tupleIJN6thrust24THRUST_300001_SM_1000_NS6detail15normal_iteratorINSA_10device_ptrIfEEEEEEEE10policy1000Ei6squareSF_JPfEEEvT0_iT1_T2_DpNS2_10kernel_argIT3_EE_param_0,
	.param .u32 _ZN3cub18CUB_300001_SM_10006detail9transform16transform_kernelINS2_10policy_hubILb1EN4cuda3std3__45tupleIJN6thrust24THRUST_300001_SM_1000_NS6detail15normal_iteratorINSA_10device_ptrIfEEEEEEEE10policy1000Ei6squareSF_JPfEEEvT0_iT1_T2_DpNS2_10kernel_argIT3_EE_param_1,
	.param .align 1 .b8 _ZN3cub18CUB_300001_SM_10006detail9transform16transform_kernelINS2_10policy_hubILb1EN4cuda3std3__45tupleIJN6thrust24THRUST_300001_SM_1000_NS6detail15normal_iteratorINSA_10device_ptrIfEEEEEEEE10policy1000Ei6squareSF_JPfEEEvT0_iT1_T2_DpNS2_10kernel_argIT3_EE_param_2[1],
	.param .align 8 .b8 _ZN3cub18CUB_300001_SM_10006detail9transform16transform_kernelINS2_10policy_hubILb1EN4cuda3std3__45tupleIJN6thrust24THRUST_300001_SM_1000_NS6detail15normal_iteratorINSA_10device_ptrIfEEEEEEEE10policy1000Ei6squareSF_JPfEEEvT0_iT1_T2_DpNS2_10kernel_argIT3_EE_param_3[8],
	.param .align 8 .b8 _ZN3cub18CUB_300001_SM_10006detail9transform16transform_kernelINS2_10policy_hubILb1EN4cuda3std3__45tupleIJN6thrust24THRUST_300001_SM_1000_NS6detail15normal_iteratorINSA_10device_ptrIfEEEEEEEE10policy1000Ei6squareSF_JPfEEEvT0_iT1_T2_DpNS2_10kernel_argIT3_EE_param_4[16]
)
.maxntid 128
{
	.reg .pred 	%p<37>;
	.reg .b32 	%r<84>;
	.reg .b32 	%f<89>;
	.reg .b64 	%rd<66>;

	ld.param.u32 	%r50, [_ZN3cub18CUB_300001_SM_10006detail9transform16transform_kernelINS2_10policy_hubILb1EN4cuda3std3__45tupleIJN6thrust24THRUST_300001_SM_1000_NS6detail15normal_iteratorINSA_10device_ptrIfEEEEEEEE10policy1000Ei6squareSF_JPfEEEvT0_iT1_T2_DpNS2_10kernel_argIT3_EE_param_0];
	ld.param.u64 	%rd15, [_ZN3cub18CUB_300001_SM_10006detail9transform16transform_kernelINS2_10policy_hubILb1EN4cuda3std3__45tupleIJN6thrust24THRUST_300001_SM_1000_NS6detail15normal_iteratorINSA_10device_ptrIfEEEEEEEE10policy1000Ei6squareSF_JPfEEEvT0_iT1_T2_DpNS2_10kernel_argIT3_EE_param_4];
	ld.param.u64 	%rd16, [_ZN3cub18CUB_300001_SM_10006detail9transform16transform_kernelINS2_10policy_hubILb1EN4cuda3std3__45tupleIJN6thrust24THRUST_300001_SM_1000_NS6detail15normal_iteratorINSA_10device_ptrIfEEEEEEEE10policy1000Ei6squareSF_JPfEEEvT0_iT1_T2_DpNS2_10kernel_argIT3_EE_param_3];
	ld.param.u32 	%r49, [_ZN3cub18CUB_300001_SM_10006detail9transform16transform_kernelINS2_10policy_hubILb1EN4cuda3std3__45tupleIJN6thrust24THRUST_300001_SM_1000_NS6detail15normal_iteratorINSA_10device_ptrIfEEEEEEEE10policy1000Ei6squareSF_JPfEEEvT0_iT1_T2_DpNS2_10kernel_argIT3_EE_param_1];
	cvta.to.global.u64 	%rd1, %rd16;
	cvta.to.global.u64 	%rd2, %rd15;
	shl.b32 	%r1, %r49, 7;
	mov.u32 	%r51, %ctaid.x;
	mul.lo.s32 	%r2, %r1, %r51;
	sub.s32 	%r3, %r50, %r2;
	min.s32 	%r4, %r1, %r3;
	shl.b32 	%r5, %r4, 2;
	mov.u32 	%r6, %tid.x;
	shl.b32 	%r72, %r6, 7;
	setp.ge.s32 	%p1, %r72, %r5;
	@%p1 bra 	$L__BB2_3;
	mul.wide.u32 	%rd17, %r6, 128;
	add.s64 	%rd18, %rd2, %rd17;
	mul.wide.s32 	%rd19, %r2, 4;
	add.s64 	%rd64, %rd18, %rd19;
$L__BB2_2:
	.pragma "nounroll";
	// begin inline asm
	prefetch.global.L2 [%rd64];
	// end inline asm
	add.s32 	%r72, %r72, 16384;
	add.s64 	%rd64, %rd64, 16384;
	setp.lt.s32 	%p2, %r72, %r5;
	@%p2 bra 	$L__BB2_2;
$L__BB2_3:
	mul.wide.s32 	%rd21, %r2, 4;
	add.s64 	%rd6, %rd2, %rd21;
	add.s64 	%rd7, %rd1, %rd21;
	setp.gt.s32 	%p3, %r1, %r3;
	@%p3 bra 	$L__BB2_17;
	setp.lt.s32 	%p4, %r49, 1;
	@%p4 bra 	$L__BB2_58;
	and.b32  	%r10, %r49, 15;
	setp.lt.u32 	%p5, %r49, 16;
	mov.b32 	%r79, 0;
	@%p5 bra 	$L__BB2_8;
	and.b32  	%r79, %r49, 2147483632;
	neg.s32 	%r74, %r79;
	add.s32 	%r73, %r6, 1152;
	mul.wide.u32 	%rd22, %r6, 4;
	or.b64  	%rd65, %rd22, 4096;
$L__BB2_7:
	.pragma "nounroll";
	mul.wide.s32 	%rd23, %r73, 4;
	add.s64 	%rd24, %rd23, 1536;
	add.s64 	%rd25, %rd6, %rd65;
	ld.global.f32 	%f1, [%rd25+-4096];
	add.f32 	%f2, %f1, %f1;
	add.s64 	%rd26, %rd7, %rd65;
	st.global.f32 	[%rd26+-4096], %f2;
	ld.global.f32 	%f3, [%rd25+-3584];
	add.f32 	%f4, %f3, %f3;
	st.global.f32 	[%rd26+-3584], %f4;
	ld.global.f32 	%f5, [%rd25+-3072];
	add.f32 	%f6, %f5, %f5;
	st.global.f32 	[%rd26+-3072], %f6;
	ld.global.f32 	%f7, [%rd25+-2560];
	add.f32 	%f8, %f7, %f7;
	st.global.f32 	[%rd26+-2560], %f8;
	ld.global.f32 	%f9, [%rd25+-2048];
	add.f32 	%f10, %f9, %f9;
	st.global.f32 	[%rd26+-2048], %f10;
	ld.global.f32 	%f11, [%rd25+-1536];
	add.f32 	%f12, %f11, %f11;
	st.global.f32 	[%rd26+-1536], %f12;
	ld.global.f32 	%f13, [%rd25+-1024];
	add.f32 	%f14, %f13, %f13;
	st.global.f32 	[%rd26+-1024], %f14;
	ld.global.f32 	%f15, [%rd25+-512];
	add.f32 	%f16, %f15, %f15;
	st.global.f32 	[%rd26+-512], %f16;
	ld.global.f32 	%f17, [%rd25];
	add.f32 	%f18, %f17, %f17;
	st.global.f32 	[%rd26], %f18;
	add.s64 	%rd27, %rd6, %rd24;
	ld.global.f32 	%f19, [%rd27+-1536];
	add.f32 	%f20, %f19, %f19;
	add.s64 	%rd28, %rd7, %rd24;
	st.global.f32 	[%rd28+-1536], %f20;
	ld.global.f32 	%f21, [%rd27+-1024];
	add.f32 	%f22, %f21, %f21;
	st.global.f32 	[%rd28+-1024], %f22;
	ld.global.f32 	%f23, [%rd27+-512];
	add.f32 	%f24, %f23, %f23;
	st.global.f32 	[%rd28+-512], %f24;
	ld.global.f32 	%f25, [%rd27];
	add.f32 	%f26, %f25, %f25;
	st.global.f32 	[%rd28], %f26;
	ld.global.f32 	%f27, [%rd27+512];
	add.f32 	%f28, %f27, %f27;
	st.global.f32 	[%rd28+512], %f28;
	ld.global.f32 	%f29, [%rd27+1024];
	add.f32 	%f30, %f29, %f29;
	st.global.f32 	[%rd28+1024], %f30;
	ld.global.f32 	%f31, [%rd27+1536];
	add.f32 	%f32, %f31, %f31;
	st.global.f32 	[%rd28+1536], %f32;
	add.s32 	%r74, %r74, 16;
	add.s32 	%r73, %r73, 2048;
	add.s64 	%rd65, %rd65, 8192;
	setp.eq.s32 	%p6, %r74, 0;
	@%p6 bra 	$L__BB2_8;
	bra.uni 	$L__BB2_7;
$L__BB2_8:
	setp.eq.s32 	%p7, %r10, 0;
	@%p7 bra 	$L__BB2_58;
	and.b32  	%r37, %r49, 7;
	setp.lt.u32 	%p8, %r10, 8;
	@%p8 bra 	$L__BB2_11;
	shl.b32 	%r53, %r79, 7;
	add.s32 	%r54, %r53, %r6;
	mul.wide.s32 	%rd29, %r54, 4;
	add.s64 	%rd30, %rd6, %rd29;
	ld.global.f32 	%f33, [%rd30];
	add.f32 	%f34, %f33, %f33;
	add.s64 	%rd31, %rd7, %rd29;
	st.global.f32 	[%rd31], %f34;
	ld.global.f32 	%f35, [%rd30+512];
	add.f32 	%f36, %f35, %f35;
	st.global.f32 	[%rd31+512], %f36;
	ld.global.f32 	%f37, [%rd30+1024];
	add.f32 	%f38, %f37, %f37;
	st.global.f32 	[%rd31+1024], %f38;
	ld.global.f32 	%f39, [%rd30+1536];
	add.f32 	%f40, %f39, %f39;
	st.global.f32 	[%rd31+1536], %f40;
	ld.global.f32 	%f41, [%rd30+2048];
	add.f32 	%f42, %f41, %f41;
	st.global.f32 	[%rd31+2048], %f42;
	ld.global.f32 	%f43, [%rd30+2560];
	add.f32 	%f44, %f43, %f43;
	st.global.f32 	[%rd31+2560], %f44;
	ld.global.f32 	%f45, [%rd30+3072];
	add.f32 	%f46, %f45, %f45;
	st.global.f32 	[%rd31+3072], %f46;
	ld.global.f32 	%f47, [%rd30+3584];
	add.f32 	%f48, %f47, %f47;
	st.global.f32 	[%rd31+3584], %f48;
	add.s32 	%r79, %r79, 8;
$L__BB2_11:
	setp.eq.s32 	%p9, %r37, 0;
	@%p9 bra 	$L__BB2_58;
	and.b32  	%r40, %r49, 3;
	setp.lt.u32 	%p10, %r37, 4;
	@%p10 bra 	$L__BB2_14;
	shl.b32 	%r55, %r79, 7;
	add.s32 	%r56, %r55, %r6;
	mul.wide.s32 	%rd32, %r56, 4;
	add.s64 	%rd33, %rd6, %rd32;
	ld.global.f32 	%f49, [%rd33];
	add.f32 	%f50, %f49, %f49;
	add.s64 	%rd34, %rd7, %rd32;
	st.global.f32 	[%rd34], %f50;
	ld.global.f32 	%f51, [%rd33+512];
	add.f32 	%f52, %f51, %f51;
	st.global.f32 	[%rd34+512], %f52;
	ld.global.f32 	%f53, [%rd33+1024];
	add.f32 	%f54, %f53, %f53;
	st.global.f32 	[%rd34+1024], %f54;
	ld.global.f32 	%f55, [%rd33+1536];
	add.f32 	%f56, %f55, %f55;
	st.global.f32 	[%rd34+1536], %f56;
	add.s32 	%r79, %r79, 4;
$L__BB2_14:
	setp.eq.s32 	%p11, %r40, 0;
	@%p11 bra 	$L__BB2_58;
	shl.b32 	%r57, %r79, 7;
	add.s32 	%r83, %r6, %r57;
	neg.s32 	%r82, %r40;
$L__BB2_16:
	.pragma "nounroll";
	mul.wide.s32 	%rd36, %r83, 4;
	add.s64 	%rd37, %rd7, %rd36;
	add.s64 	%rd38, %rd6, %rd36;
	ld.global.f32 	%f57, [%rd38];
	add.f32 	%f58, %f57, %f57;
	st.global.f32 	[%rd37], %f58;
	add.s32 	%r83, %r83, 128;
	add.s32 	%r82, %r82, 1;
	setp.ne.s32 	%p12, %r82, 0;
	@%p12 bra 	$L__BB2_16;
	bra.uni 	$L__BB2_58;
$L__BB2_17:
	setp.lt.s32 	%p13, %r49, 1;
	@%p13 bra 	$L__BB2_58;
	and.b32  	%r14, %r49, 7;
	setp.lt.u32 	%p14, %r49, 8;
	mov.b32 	%r76, 0;
	@%p14 bra 	$L__BB2_37;
	and.b32  	%r76, %r49, 2147483640;
	mov.b32 	%r75, 0;
$L__BB2_20:
	.pragma "nounroll";
	shl.b32 	%r60, %r75, 7;
	add.s32 	%r21, %r60, %r6;
	setp.ge.s32 	%p15, %r21, %r4;
	@%p15 bra 	$L__BB2_22;
	mul.wide.u32 	%rd39, %r21, 4;
	add.s64 	%rd40, %rd6, %rd39;
	ld.global.f32 	%f59, [%rd40];
	add.f32 	%f60, %f59, %f59;
	add.s64 	%rd41, %rd7, %rd39;
	st.global.f32 	[%rd41], %f60;
$L__BB2_22:
	add.s32 	%r61, %r21, 128;
	setp.ge.s32 	%p16, %r61, %r4;
	mul.wide.s32 	%rd42, %r61, 4;
	add.s64 	%rd11, %rd6, %rd42;
	add.s64 	%rd12, %rd7, %rd42;
	@%p16 bra 	$L__BB2_24;
	ld.global.f32 	%f61, [%rd11];
	add.f32 	%f62, %f61, %f61;
	st.global.f32 	[%rd12], %f62;
$L__BB2_24:
	add.s32 	%r62, %r21, 256;
	setp.ge.s32 	%p17, %r62, %r4;
	@%p17 bra 	$L__BB2_26;
	ld.global.f32 	%f63, [%rd11+512];
	add.f32 	%f64, %f63, %f63;
	st.global.f32 	[%rd12+512], %f64;
$L__BB2_26:
	add.s32 	%r63, %r21, 384;
	setp.ge.s32 	%p18, %r63, %r4;
	@%p18 bra 	$L__BB2_28;
	ld.global.f32 	%f65, [%rd11+1024];
	add.f32 	%f66, %f65, %f65;
	st.global.f32 	[%rd12+1024], %f66;
$L__BB2_28:
	add.s32 	%r64, %r21, 512;
	setp.ge.s32 	%p19, %r64, %r4;
	@%p19 bra 	$L__BB2_30;
	ld.global.f32 	%f67, [%rd11+1536];
	add.f32 	%f68, %f67, %f67;
	st.global.f32 	[%rd12+1536], %f68;
$L__BB2_30:
	add.s32 	%r65, %r21, 640;
	setp.ge.s32 	%p20, %r65, %r4;
	@%p20 bra 	$L__BB2_32;
	ld.global.f32 	%f69, [%rd11+2048];
	add.f32 	%f70, %f69, %f69;
	st.global.f32 	[%rd12+2048], %f70;
$L__BB2_32:
	add.s32 	%r66, %r21, 768;
	setp.ge.s32 	%p21, %r66, %r4;
	@%p21 bra 	$L__BB2_34;
	ld.global.f32 	%f71, [%rd11+2560];
	add.f32 	%f72, %f71, %f71;
	st.global.f32 	[%rd12+2560], %f72;
$L__BB2_34:
	add.s32 	%r67, %r21, 896;
	setp.ge.s32 	%p22, %r67, %r4;
	@%p22 bra 	$L__BB2_36;
	ld.global.f32 	%f73, [%rd11+3072];
	add.f32 	%f74, %f73, %f73;
	st.global.f32 	[%rd12+3072], %f74;
$L__BB2_36:
	add.s32 	%r75, %r75, 8;
	setp.ne.s32 	%p23, %r75, %r76;
	@%p23 bra 	$L__BB2_20;
$L__BB2_37:
	setp.eq.s32 	%p24, %r14, 0;
	@%p24 bra 	$L__BB2_58;
	and.b32  	%r24, %r49, 3;
	setp.lt.u32 	%p25, %r14, 4;
	@%p25 bra 	$L__BB2_48;
	shl.b32 	%r68, %r76, 7;
	add.s32 	%r25, %r68, %r6;
	setp.ge.s32 	%p26, %r25, %r4;
	@%p26 bra 	$L__BB2_41;
	mul.wide.s32 	%rd43, %r25, 4;
	add.s64 	%rd44, %rd6, %rd43;
	ld.global.f32 	%f75, [%rd44];
	add.f32 	%f76, %f75, %f75;
	add.s64 	%rd45, %rd7, %rd43;
	st.global.f32 	[%rd45], %f76;
$L__BB2_41:
	add.s32 	%r26, %r25, 128;
	setp.ge.s32 	%p27, %r26, %r4;
	@%p27 bra 	$L__BB2_43;
	mul.wide.s32 	%rd46, %r26, 4;
	add.s64 	%rd47, %rd6, %rd46;
	ld.global.f32 	%f77, [%rd47];
	add.f32 	%f78, %f77, %f77;
	add.s64 	%rd48, %rd7, %rd46;
	st.global.f32 	[%rd48], %f78;
$L__BB2_43:
	add.s32 	%r27, %r25, 256;
	setp.ge.s32 	%p28, %r27, %r4;
	@%p28 bra 	$L__BB2_45;
	mul.wide.s32 	%rd49, %r27, 4;
	add.s64 	%rd50, %rd6, %rd49;
	ld.global.f32 	%f79, [%rd50];
	add.f32 	%f80, %f79, %f79;
	add.s64 	%rd51, %rd7, %rd49;
	st.global.f32 	[%rd51], %f80;
$L__BB2_45:
	add.s32 	%r28, %r25, 384;
	setp.ge.s32 	%p29, %r28, %r4;
	@%p29 bra 	$L__BB2_47;
	mul.wide.s32 	%rd52, %r28, 4;
	add.s64 	%rd53, %rd6, %rd52;
	ld.global.f32 	%f81, [%rd53];
	add.f32 	%f82, %f81, %f81;
	add.s64 	%rd54, %rd7, %rd52;
	st.global.f32 	[%rd54], %f82;
$L__BB2_47:
	add.s32 	%r76, %r76, 4;
$L__BB2_48:
	setp.eq.s32 	%p30, %r24, 0;
	@%p30 bra 	$L__BB2_58;
	setp.eq.s32 	%p31, %r24, 1;
	@%p31 bra 	$L__BB2_55;
	shl.b32 	%r69, %r76, 7;
	add.s32 	%r31, %r69, %r6;
	setp.ge.s32 	%p32, %r31, %r4;
	@%p32 bra 	$L__BB2_52;
	mul.wide.s32 	%rd55, %r31, 4;
	add.s64 	%rd56, %rd6, %rd55;
	ld.global.f32 	%f83, [%rd56];
	add.f32 	%f84, %f83, %f83;
	add.s64 	%rd57, %rd7, %rd55;
	st.global.f32 	[%rd57], %f84;
$L__BB2_52:
	add.s32 	%r32, %r31, 128;
	setp.ge.s32 	%p33, %r32, %r4;
	@%p33 bra 	$L__BB2_54;
	mul.wide.s32 	%rd58, %r32, 4;
	add.s64 	%rd59, %rd6, %rd58;
	ld.global.f32 	%f85, [%rd59];
	add.f32 	%f86, %f85, %f85;
	add.s64 	%rd60, %rd7, %rd58;
	st.global.f32 	[%rd60], %f86;
$L__BB2_54:
	add.s32 	%r76, %r76, 2;
$L__BB2_55:
	and.b32  	%r70, %r49, 1;
	setp.eq.b32 	%p34, %r70, 1;
	not.pred 	%p35, %p34;
	@%p35 bra 	$L__BB2_58;
	shl.b32 	%r71, %r76, 7;
	add.s32 	%r35, %r71, %r6;
	setp.ge.s32 	%p36, %r35, %r4;
	@%p36 bra 	$L__BB2_58;
	mul.wide.s32 	%rd61, %r35, 4;
	add.s64 	%rd62, %rd6, %rd61;
	ld.global.f32 	%f87, [%rd62];
	add.f32 	%f88, %f87, %f87;
	add.s64 	%rd63, %rd7, %rd61;
	st.global.f32 	[%rd63], %f88;
$L__BB2_58:
	ret;

}
	// .globl	_ZN3cub18CUB_300001_SM_10006detail9transform16transform_kernelINS2_10policy_hubILb1EN4cuda3std3__45tupleIJN6thrust24THRUST_300001_SM_1000_NS6detail15normal_iteratorINSA_10device_ptrIfEEEEEEEE10policy1000El6squareSF_JPfEEEvT0_iT1_T2_DpNS2_10kernel_argIT3_EE
.visible .entry _ZN3cub18CUB_300001_SM_10006detail9transform16transform_kernelINS2_10policy_hubILb1EN4cuda3std3__45tupleIJN6thrust24THRUST_300001_SM_1000_NS6detail15normal_iteratorINSA_10device_ptrIfEEEEEEEE10policy1000El6squareSF_JPfEEEvT0_iT1_T2_DpNS2_10kernel_argIT3_EE(
	.param .u64 _ZN3cub18CUB_300001_SM_10006detail9transform16transform_kernelINS2_10policy_hubILb1EN4cuda3std3__45tupleIJN6thrust24THRUST_300001_SM_1000_NS6detail15normal_iteratorINSA_10device_ptrIfEEEEEEEE10policy1000El6squareSF_JPfEEEvT0_iT1_T2_DpNS2_10kernel_argIT3_EE_param_0,
	.param .u32 _ZN3cub18CUB_300001_SM_10006detail9transform16transform_kernelINS2_10policy_hubILb1EN4cuda3std3__45tupleIJN6thrust24THRUST_300001_SM_1000_NS6detail15normal_iteratorINSA_10device_ptrIfEEEEEEEE10policy1000El6squareSF_JPfEEEvT0_iT1_T2_DpNS2_10kernel_argIT3_EE_param_1,
	.param .align 1 .b8 _ZN3cub18CUB_300001_SM_10006detail9transform16transform_kernelINS2_10policy_hubILb1EN4cuda3std3__45tupleIJN6thrust24THRUST_300001_SM_1000_NS6detail15normal_iteratorINSA_10device_ptrIfEEEEEEEE10policy1000El6squareSF_JPfEEEvT0_iT1_T2_DpNS2_10kernel_argIT3_EE_param_2[1],
	.param .align 8 .b8 _ZN3cub18CUB_300001_SM_10006detail9transform16transform_kernelINS2_10policy_hubILb1EN4cuda3std3__45tupleIJN6thrust24THRUST_300001_SM_1000_NS6detail15normal_iteratorINSA_10device_ptrIfEEEEEEEE10policy1000El6squareSF_JPfEEEvT0_iT1_T2_DpNS2_10kernel_argIT3_EE_param_3[8],
	.param .align 8 .b8 _ZN3cub18CUB_300001_SM_10006detail9transform16transform_kernelINS2_10policy_hubILb1EN4cuda3std3__45tupleIJN6thrust24THRUST_300001_SM_1000_NS6detail15normal_iteratorINSA_10device_ptrIfEEEEEEEE10policy1000El6squareSF_JPfEEEvT0_iT1_T2_DpNS2_10kernel_argIT3_EE_param_4[16]
)
.maxntid 128
{
	.reg .pred 	%p<37>;
	.reg .b32 	%r<81>;
	.reg .b32 	%f<89>;
	.reg .b64 	%rd<72>;

	ld.param.u64 	%rd16, [_ZN3cub18CUB_300001_SM_10006detail9transform16transform_kernelINS2_10policy_hubILb1EN4cuda3std3__45tupleIJN6thrust24THRUST_300001_SM_1000_NS6detail15normal_iteratorINSA_10device_ptrIfEEEEEEEE10policy1000El6squareSF_JPfEEEvT0_iT1_T2_DpNS2_10kernel_argIT3_EE_param_0];
	ld.param.u64 	%rd17, [_ZN3cub18CUB_300001_SM_10006detail9transform16transform_kernelINS2_10policy_hubILb1EN4cuda3std3__45tupleIJN6thrust24THRUST_300001_SM_1000_NS6detail15normal_iteratorINSA_10device_ptrIfEEEEEEEE10policy1000El6squareSF_JPfEEEvT0_iT1_T2_DpNS2_10kernel_argIT3_EE_param_4];
	ld.param.u64 	%rd18, [_ZN3cub18CUB_300001_SM_10006detail9transform16transform_kernelINS2_10policy_hubILb1EN4cuda3std3__45tupleIJN6thrust24THRUST_300001_SM_1000_NS6detail15normal_iteratorINSA_10device_ptrIfEEEEEEEE10policy1000El6squareSF_JPfEEEvT0_iT1_T2_DpNS2_10kernel_argIT3_EE_param_3];
	ld.param.u32 	%r47, [_ZN3cub18CUB_300001_SM_10006detail9transform16transform_kernelINS2_10policy_hubILb1EN4cuda3std3__45tupleIJN6thrust24THRUST_300001_SM_1000_NS6detail15normal_iteratorINSA_10device_ptrIfEEEEEEEE10policy1000El6squareSF_JPfEEEvT0_iT1_T2_DpNS2_10kernel_argIT3_EE_param_1];
	cvta.to.global.u64 	%rd1, %rd18;
	cvta.to.global.u64 	%rd2, %rd17;
	shl.b32 	%r1, %r47, 7;
	mov.u32 	%r48, %ctaid.x;
	cvt.u64.u32 	%rd19, %r48;
	cvt.s64.s32 	%rd20, %r1;
	mul.lo.s64 	%rd3, %rd20, %rd19;
	sub.s64 	%rd21, %rd16, %rd3;
	min.s64 	%rd22, %rd21, %rd20;
	cvt.u32.u64 	%r2, %rd22;
	shl.b32 	%r3, %r2, 2;
	mov.u32 	%r4, %tid.x;
	shl.b32 	%r69, %r4, 7;
	setp.ge.s32 	%p1, %r69, %r3;
	@%p1 bra 	$L__BB3_3;
	shl.b64 	%rd23, %rd3, 2;
	add.s64 	%rd24, %rd2, %rd23;
	mul.wide.u32 	%rd25, %r4, 128;
	add.s64 	%rd70, %rd24, %rd25;
$L__BB3_2:
	.pragma "nounroll";
	// begin inline asm
	prefetch.global.L2 [%rd70];
	// end inline asm
	add.s32 	%r69, %r69, 16384;
	add.s64 	%rd70, %rd70, 16384;
	setp.lt.s32 	%p2, %r69, %r3;
	@%p2 bra 	$L__BB3_2;
$L__BB3_3:
	shl.b64 	%rd27, %rd3, 2;
	add.s64 	%rd7, %rd2, %rd27;
	add.s64 	%rd8, %rd1, %rd27;
	setp.eq.s32 	%p3, %r1, %r2;
	@%p3 bra 	$L__BB3_45;
	setp.lt.s32 	%p4, %r47, 1;
	@%p4 bra 	$L__BB3_58;
	and.b32  	%r8, %r47, 7;
	setp.lt.u32 	%p5, %r47, 8;
	mov.b32 	%r78, 0;
	@%p5 bra 	$L__BB3_24;
	and.b32  	%r78, %r47, 2147483640;
	mov.b32 	%r72, 0;
$L__BB3_7:
	.pragma "nounroll";
	shl.b32 	%r51, %r72, 7;
	add.s32 	%r19, %r51, %r4;
	setp.ge.s32 	%p6, %r19, %r2;
	@%p6 bra 	$L__BB3_9;
	mul.wide.u32 	%rd28, %r19, 4;
	add.s64 	%rd29, %rd7, %rd28;
	ld.global.f32 	%f1, [%rd29];
	add.f32 	%f2, %f1, %f1;
	add.s64 	%rd30, %rd8, %rd28;
	st.global.f32 	[%rd30], %f2;
$L__BB3_9:
	add.s32 	%r52, %r19, 128;
	setp.ge.s32 	%p7, %r52, %r2;
	mul.wide.s32 	%rd31, %r52, 4;
	add.s64 	%rd12, %rd7, %rd31;
	add.s64 	%rd13, %rd8, %rd31;
	@%p7 bra 	$L__BB3_11;
	ld.global.f32 	%f3, [%rd12];
	add.f32 	%f4, %f3, %f3;
	st.global.f32 	[%rd13], %f4;
$L__BB3_11:
	add.s32 	%r53, %r19, 256;
	setp.ge.s32 	%p8, %r53, %r2;
	@%p8 bra 	$L__BB3_13;
	ld.global.f32 	%f5, [%rd12+512];
	add.f32 	%f6, %f5, %f5;
	st.global.f32 	[%rd13+512], %f6;
$L__BB3_13:
	add.s32 	%r54, %r19, 384;
	setp.ge.s32 	%p9, %r54, %r2;
	@%p9 bra 	$L__BB3_15;
	ld.global.f32 	%f7, [%rd12+1024];
	add.f32 	%f8, %f7, %f7;
	st.global.f32 	[%rd13+1024], %f8;
$L__BB3_15:
	add.s32 	%r55, %r19, 512;
	setp.ge.s32 	%p10, %r55, %r2;
	@%p10 bra 	$L__BB3_17;
	ld.global.f32 	%f9, [%rd12+1536];
	add.f32 	%f10, %f9, %f9;
	st.global.f32 	[%rd13+1536], %f10;
$L__BB3_17:
	add.s32 	%r56, %r19, 640;
	setp.ge.s32 	%p11, %r56, %r2;
	@%p11 bra 	$L__BB3_19;
	ld.global.f32 	%f11, [%rd12+2048];
	add.f32 	%f12, %f11, %f11;
	st.global.f32 	[%rd13+2048], %f12;
$L__BB3_19:
	add.s32 	%r57, %r19, 768;
	setp.ge.s32 	%p12, %r57, %r2;
	@%p12 bra 	$L__BB3_21;
	ld.global.f32 	%f13, [%rd12+2560];
	add.f32 	%f14, %f13, %f13;
	st.global.f32 	[%rd13+2560], %f14;
$L__BB3_21:
	add.s32 	%r58, %r19, 896;
	setp.ge.s32 	%p13, %r58, %r2;
	@%p13 bra 	$L__BB3_23;
	ld.global.f32 	%f15, [%rd12+3072];
	add.f32 	%f16, %f15, %f15;
	st.global.f32 	[%rd13+3072], %f16;
$L__BB3_23:
	add.s32 	%r72, %r72, 8;
	setp.eq.s32 	%p14, %r72, %r78;
	@%p14 bra 	$L__BB3_24;
	bra.uni 	$L__BB3_7;
$L__BB3_24:
	setp.eq.s32 	%p15, %r8, 0;
	@%p15 bra 	$L__BB3_58;
	and.b32  	%r35, %r47, 3;
	setp.lt.u32 	%p16, %r8, 4;
	@%p16 bra 	$L__BB3_35;
	shl.b32 	%r59, %r78, 7;
	add.s32 	%r36, %r59, %r4;
	setp.ge.s32 	%p17, %r36, %r2;
	@%p17 bra 	$L__BB3_28;
	mul.wide.s32 	%rd32, %r36, 4;
	add.s64 	%rd33, %rd7, %rd32;
	ld.global.f32 	%f17, [%rd33];
	add.f32 	%f18, %f17, %f17;
	add.s64 	%rd34, %rd8, %rd32;
	st.global.f32 	[%rd34], %f18;
$L__BB3_28:
	add.s32 	%r37, %r36, 128;
	setp.ge.s32 	%p18, %r37, %r2;
	@%p18 bra 	$L__BB3_30;
	mul.wide.s32 	%rd35, %r37, 4;
	add.s64 	%rd36, %rd7, %rd35;
	ld.global.f32 	%f19, [%rd36];
	add.f32 	%f20, %f19, %f19;
	add.s64 	%rd37, %rd8, %rd35;
	st.global.f32 	[%rd37], %f20;
$L__BB3_30:
	add.s32 	%r38, %r36, 256;
	setp.ge.s32 	%p19, %r38, %r2;
	@%p19 bra 	$L__BB3_32;
	mul.wide.s32 	%rd38, %r38, 4;
	add.s64 	%rd39, %rd7, %rd38;
	ld.global.f32 	%f21, [%rd39];
	add.f32 	%f22, %f21, %f21;
	add.s64 	%rd40, %rd8, %rd38;
	st.global.f32 	[%rd40], %f22;
$L__BB3_32:
	add.s32 	%r39, %r36, 384;
	setp.ge.s32 	%p20, %r39, %r2;
	@%p20 bra 	$L__BB3_34;
	mul.wide.s32 	%rd41, %r39, 4;
	add.s64 	%rd42, %rd7, %rd41;
	ld.global.f32 	%f23, [%rd42];
	add.f32 	%f24, %f23, %f23;
	add.s64 	%rd43, %rd8, %rd41;
	st.global.f32 	[%rd43], %f24;
$L__BB3_34:
	add.s32 	%r78, %r78, 4;
$L__BB3_35:
	setp.eq.s32 	%p21, %r35, 0;
	@%p21 bra 	$L__BB3_58;
	setp.eq.s32 	%p22, %r35, 1;
	@%p22 bra 	$L__BB3_42;
	shl.b32 	%r60, %r78, 7;
	add.s32 	%r42, %r60, %r4;
	setp.ge.s32 	%p23, %r42, %r2;
	@%p23 bra 	$L__BB3_39;
	mul.wide.s32 	%rd44, %r42, 4;
	add.s64 	%rd45, %rd7, %rd44;
	ld.global.f32 	%f25, [%rd45];
	add.f32 	%f26, %f25, %f25;
	add.s64 	%rd46, %rd8, %rd44;
	st.global.f32 	[%rd46], %f26;
$L__BB3_39:
	add.s32 	%r43, %r42, 128;
	setp.ge.s32 	%p24, %r43, %r2;
	@%p24 bra 	$L__BB3_41;
	mul.wide.s32 	%rd47, %r43, 4;
	add.s64 	%rd48, %rd7, %rd47;
	ld.global.f32 	%f27, [%rd48];
	add.f32 	%f28, %f27, %f27;
	add.s64 	%rd49, %rd8, %rd47;
	st.global.f32 	[%rd49], %f28;
$L__BB3_41:
	add.s32 	%r78, %r78, 2;
$L__BB3_42:
	and.b32  	%r61, %r47, 1;
	setp.eq.b32 	%p25, %r61, 1;
	not.pred 	%p26, %p25;
	@%p26 bra 	$L__BB3_58;
	shl.b32 	%r62, %r78, 7;
	add.s32 	%r46, %r62, %r4;
	setp.ge.s32 	%p27, %r46, %r2;
	@%p27 bra 	$L__BB3_58;
	mul.wide.s32 	%rd50, %r46, 4;
	add.s64 	%rd51, %rd7, %rd50;
	ld.global.f32 	%f29, [%rd51];
	add.f32 	%f30, %f29, %f29;
	add.s64 	%rd52, %rd8, %rd50;
	st.global.f32 	[%rd52], %f30;
	bra.uni 	$L__BB3_58;
$L__BB3_45:
	setp.lt.s32 	%p28, %r47, 1;
	@%p28 bra 	$L__BB3_58;
	and.b32  	%r10, %r47, 15;
	setp.lt.u32 	%p29, %r47, 16;
	mov.b32 	%r74, 0;
	@%p29 bra 	$L__BB3_49;
	and.b32  	%r74, %r47, 2147483632;
	neg.s32 	%r71, %r74;
	add.s32 	%r70, %r4, 1152;
	mul.wide.u32 	%rd53, %r4, 4;
	or.b64  	%rd71, %rd53, 4096;
$L__BB3_48:
	.pragma "nounroll";
	mul.wide.s32 	%rd54, %r70, 4;
	add.s64 	%rd55, %rd54, 1536;
	add.s64 	%rd56, %rd7, %rd71;
	ld.global.f32 	%f31, [%rd56+-4096];
	add.f32 	%f32, %f31, %f31;
	add.s64 	%rd57, %rd8, %rd71;
	st.global.f32 	[%rd57+-4096], %f32;
	ld.global.f32 	%f33, [%rd56+-3584];
	add.f32 	%f34, %f33, %f33;
	st.global.f32 	[%rd57+-3584], %f34;
	ld.global.f32 	%f35, [%rd56+-3072];
	add.f32 	%f36, %f35, %f35;
	st.global.f32 	[%rd57+-3072], %f36;
	ld.global.f32 	%f37, [%rd56+-2560];
	add.f32 	%f38, %f37, %f37;
	st.global.f32 	[%rd57+-2560], %f38;
	ld.global.f32 	%f39, [%rd56+-2048];
	add.f32 	%f40, %f39, %f39;
	st.global.f32 	[%rd57+-2048], %f40;
	ld.global.f32 	%f41, [%rd56+-1536];
	add.f32 	%f42, %f41, %f41;
	st.global.f32 	[%rd57+-1536], %f42;
	ld.global.f32 	%f43, [%rd56+-1024];
	add.f32 	%f44, %f43, %f43;
	st.global.f32 	[%rd57+-1024], %f44;
	ld.global.f32 	%f45, [%rd56+-512];
	add.f32 	%f46, %f45, %f45;
	st.global.f32 	[%rd57+-512], %f46;
	ld.global.f32 	%f47, [%rd56];
	add.f32 	%f48, %f47, %f47;
	st.global.f32 	[%rd57], %f48;
	add.s64 	%rd58, %rd7, %rd55;
	ld.global.f32 	%f49, [%rd58+-1536];
	add.f32 	%f50, %f49, %f49;
	add.s64 	%rd59, %rd8, %rd55;
	st.global.f32 	[%rd59+-1536], %f50;
	ld.global.f32 	%f51, [%rd58+-1024];
	add.f32 	%f52, %f51, %f51;
	st.global.f32 	[%rd59+-1024], %f52;
	ld.global.f32 	%f53, [%rd58+-512];
	add.f32 	%f54, %f53, %f53;
	st.global.f32 	[%rd59+-512], %f54;
	ld.global.f32 	%f55, [%rd58];
	add.f32 	%f56, %f55, %f55;
	st.global.f32 	[%rd59], %f56;
	ld.global.f32 	%f57, [%rd58+512];
	add.f32 	%f58, %f57, %f57;
	st.global.f32 	[%rd59+512], %f58;
	ld.global.f32 	%f59, [%rd58+1024];
	add.f32 	%f60, %f59, %f59;
	st.global.f32 	[%rd59+1024], %f60;
	ld.global.f32 	%f61, [%rd58+1536];
	add.f32 	%f62, %f61, %f61;
	st.global.f32 	[%rd59+1536], %f62;
	add.s32 	%r71, %r71, 16;
	add.s32 	%r70, %r70, 2048;
	add.s64 	%rd71, %rd71, 8192;
	setp.eq.s32 	%p30, %r71, 0;
	@%p30 bra 	$L__BB3_49;
	bra.uni 	$L__BB3_48;
$L__BB3_49:
	setp.eq.s32 	%p31, %r10, 0;
	@%p31 bra 	$L__BB3_58;
	and.b32  	%r22, %r47, 7;
	setp.lt.u32 	%p32, %r10, 8;
	@%p32 bra 	$L__BB3_52;
	shl.b32 	%r64, %r74, 7;
	add.s32 	%r65, %r64, %r4;
	mul.wide.s32 	%rd60, %r65, 4;
	add.s64 	%rd61, %rd7, %rd60;
	ld.global.f32 	%f63, [%rd61];
	add.f32 	%f64, %f63, %f63;
	add.s64 	%rd62, %rd8, %rd60;
	st.global.f32 	[%rd62], %f64;
	ld.global.f32 	%f65, [%rd61+512];
	add.f32 	%f66, %f65, %f65;
	st.global.f32 	[%rd62+512], %f66;
	ld.global.f32 	%f67, [%rd61+1024];
	add.f32 	%f68, %f67, %f67;
	st.global.f32 	[%rd62+1024], %f68;
	ld.global.f32 	%f69, [%rd61+1536];
	add.f32 	%f70, %f69, %f69;
	st.global.f32 	[%rd62+1536], %f70;
	ld.global.f32 	%f71, [%rd61+2048];
	add.f32 	%f72, %f71, %f71;
	st.global.f32 	[%rd62+2048], %f72;
	ld.global.f32 	%f73, [%rd61+2560];
	add.f32 	%f74, %f73, %f73;
	st.global.f32 	[%rd62+2560], %f74;
	ld.global.f32 	%f75, [%rd61+3072];
	add.f32 	%f76, %f75, %f75;
	st.global.f32 	[%rd62+3072], %f76;
	ld.global.f32 	%f77, [%rd61+3584];
	add.f32 	%f78, %f77, %f77;
	st.global.f32 	[%rd62+3584], %f78;
	add.s32 	%r74, %r74, 8;
$L__BB3_52:
	setp.eq.s32 	%p33, %r22, 0;
	@%p33 bra 	$L__BB3_58;
	and.b32  	%r25, %r47, 3;
	setp.lt.u32 	%p34, %r22, 4;
	@%p34 bra 	$L__BB3_55;
	shl.b32 	%r66, %r74, 7;
	add.s32 	%r67, %r66, %r4;
	mul.wide.s32 	%rd63, %r67, 4;
	add.s64 	%rd64, %rd7, %rd63;
	ld.global.f32 	%f79, [%rd64];
	add.f32 	%f80, %f79, %f79;
	add.s64 	%rd65, %rd8, %rd63;
	st.global.f32 	[%rd65], %f80;
	ld.global.f32 	%f81, [%rd64+512];
	add.f32 	%f82, %f81, %f81;
	st.global.f32 	[%rd65+512], %f82;
	ld.global.f32 	%f83, [%rd64+1024];
	add.f32 	%f84, %f83, %f83;
	st.global.f32 	[%rd65+1024], %f84;
	ld.global.f32 	%f85, [%rd64+1536];
	add.f32 	%f86, %f85, %f85;
	st.global.f32 	[%rd65+1536], %f86;
	add.s32 	%r74, %r74, 4;
$L__BB3_55:
	setp.eq.s32 	%p35, %r25, 0;
	@%p35 bra 	$L__BB3_58;
	shl.b32 	%r68, %r74, 7;
	add.s32 	%r77, %r4, %r68;
	neg.s32 	%r76, %r25;
$L__BB3_57:
	.pragma "nounroll";
	mul.wide.s32 	%rd67, %r77, 4;
	add.s64 	%rd68, %rd8, %rd67;
	add.s64 	%rd69, %rd7, %rd67;
	ld.global.f32 	%f87, [%rd69];
	add.f32 	%f88, %f87, %f87;
	st.global.f32 	[%rd68], %f88;
	add.s32 	%r77, %r77, 128;
	add.s32 	%r76, %r76, 1;
	setp.eq.s32 	%p36, %r76, 0;
	@%p36 bra 	$L__BB3_58;
	bra.uni 	$L__BB3_57;
$L__BB3_58:
	ret;

}


// ===== COMPILED SASS (sm_100) =====

	.target	sm_100

	.elftype	@"ET_EXEC"


//--------------------- .note.nv.tkinfo           --------------------------
	.section	.note.nv.tkinfo,"",@"SHT_NOTE"
	.sectionflags	@"SHF_NOTE_NV_TKINFO"
	.tkinfo
        /*0018*/ 	.word	0x00000002
        /*0030*/ 	.string	""
        /*0030*/ 	.string	"ptxas"
        /*0030*/ 	.string	"Cuda compilation tools, release 13.0, V13.0.88"
        /*0030*/ 	.string	"Build cuda_13.0.r13.0/compiler.36424714_0"
        /*0030*/ 	.string	"-arch sm_100 -m 64 "



//--------------------- .note.nv.cuinfo           --------------------------
	.section	.note.nv.cuinfo,"",@"SHT_NOTE"
	.sectionflags	@"SHF_NOTE_NV_CUINFO"
        /*0018*/ 	.short	0x0002
        /*001a*/ 	.short	0x0064
        /*001c*/ 	.short	0x0082
	.zero		2


//--------------------- .nv.info                  --------------------------
	.section	.nv.info,"",@"SHT_CUDA_INFO"
	.align	4


	//----- nvinfo : EIATTR_REGCOUNT
	.align		4
        /*0000*/ 	.byte	0x04, 0x2f
        /*0002*/ 	.short	(.L_44 - .L_43)
	.align		4
.L_43:
        /*0004*/ 	.word	index@(_ZN3cub18CUB_300001_SM_10006detail11EmptyKernelIvEEvv)
        /*0008*/ 	.word	0x00000004


	//----- nvinfo : EIATTR_FRAME_SIZE
	.align		4
.L_44:
        /*000c*/ 	.byte	0x04, 0x11
        /*000e*/ 	.short	(.L_46 - .L_45)
	.align		4
.L_45:
        /*0010*/ 	.word	index@(_ZN3cub18CUB_300001_SM_10006detail11EmptyKernelIvEEvv)
        /*0014*/ 	.word	0x00000000


	//----- nvinfo : EIATTR_REGCOUNT
	.align		4
.L_46:
        /*0018*/ 	.byte	0x04, 0x2f
        /*001a*/ 	.short	(.L_48 - .L_47)
	.align		4
.L_47:
        /*001c*/ 	.word	index@(_ZN3cub18CUB_300001_SM_10006detail8for_each13static_kernelINS2_12policy_hub_t12policy_500_tEmN6thrust24THRUST_300001_SM_1000_NS8cuda_cub20__uninitialized_fill7functorINS7_10device_ptrIfEEfEEEEvT0_T1_)
        /*0020*/ 	.word	0x00000008


	//----- nvinfo : EIATTR_FRAME_SIZE
	.align		4
.L_48:
        /*0024*/ 	.byte	0x04, 0x11
        /*0026*/ 	.short	(.L_50 - .L_49)
	.align		4
.L_49:
        /*0028*/ 	.word	index@(_ZN3cub18CUB_300001_SM_10006detail8for_each13static_kernelINS2_12policy_hub_t12policy_500_tEmN6thrust24THRUST_300001_SM_1000_NS8cuda_cub20__uninitialized_fill7functorINS7_10device_ptrIfEEfEEEEvT0_T1_)
        /*002c*/ 	.word	0x00000000


	//----- nvinfo : EIATTR_REGCOUNT
	.align		4
.L_50:
        /*0030*/ 	.byte	0x04, 0x2f
        /*0032*/ 	.short	(.L_52 - .L_51)
	.align		4
.L_51:
        /*0034*/ 	.word	index@(_ZN3cub18CUB_300001_SM_10006detail9transform16transform_kernelINS2_10policy_hubILb1EN4cuda3std3__45tupleIJN6thrust24THRUST_300001_SM_1000_NS6detail15normal_iteratorINSA_10device_ptrIfEEEEEEEE10policy1000Ei6squareSF_JPfEEEvT0_iT1_T2_DpNS2_10kernel_argIT3_EE)
        /*0038*/ 	.word	0x0000001c


	//----- nvinfo : EIATTR_FRAME_SIZE
	.align		4
.L_52:
        /*003c*/ 	.byte	0x04, 0x11
        /*003e*/ 	.short	(.L_54 - .L_53)
	.align		4
.L_53:
        /*0040*/ 	.word	index@(_ZN3cub18CUB_300001_SM_10006detail9transform16transform_kernelINS2_10policy_hubILb1EN4cuda3std3__45tupleIJN6thrust24THRUST_300001_SM_1000_NS6detail15normal_iteratorINSA_10device_ptrIfEEEEEEEE10policy1000Ei6squareSF_JPfEEEvT0_iT1_T2_DpNS2_10kernel_argIT3_EE)
        /*0044*/ 	.word	0x00000000


	//----- nvinfo : EIATTR_REGCOUNT
	.align		4
.L_54:
        /*0048*/ 	.byte	0x04, 0x2f
        /*004a*/ 	.short	(.L_56 - .L_55)
	.align		4
.L_55:
        /*004c*/ 	.word	index@(_ZN3cub18CUB_300001_SM_10006detail9transform16transform_kernelINS2_10policy_hubILb1EN4cuda3std3__45tupleIJN6thrust24THRUST_300001_SM_1000_NS6detail15normal_iteratorINSA_10device_ptrIfEEEEEEEE10policy1000El6squareSF_JPfEEEvT0_iT1_T2_DpNS2_10kernel_argIT3_EE)
        /*0050*/ 	.word	0x0000001c


	//----- nvinfo : EIATTR_FRAME_SIZE
	.align		4
.L_56:
        /*0054*/ 	.byte	0x04, 0x11
        /*0056*/ 	.short	(.L_58 - .L_57)
	.align		4
.L_57:
        /*0058*/ 	.word	index@(_ZN3cub18CUB_300001_SM_10006detail9transform16transform_kernelINS2_10policy_hubILb1EN4cuda3std3__45tupleIJN6thrust24THRUST_300001_SM_1000_NS6detail15normal_iteratorINSA_10device_ptrIfEEEEEEEE10policy1000El6squareSF_JPfEEEvT0_iT1_T2_DpNS2_10kernel_argIT3_EE)
        /*005c*/ 	.word	0x00000000


	//----- nvinfo : EIATTR_MIN_STACK_SIZE
	.align		4
.L_58:
        /*0060*/ 	.byte	0x04, 0x12
        /*0062*/ 	.short	(.L_60 - .L_59)
	.align		4
.L_59:
        /*0064*/ 	.word	index@(_ZN3cub18CUB_300001_SM_10006detail9transform16transform_kernelINS2_10policy_hubILb1EN4cuda3std3__45tupleIJN6thrust24THRUST_300001_SM_1000_NS6detail15normal_iteratorINSA_10device_ptrIfEEEEEEEE10policy1000El6squareSF_JPfEEEvT0_iT1_T2_DpNS2_10kernel_argIT3_EE)
        /*0068*/ 	.word	0x00000000


	//----- nvinfo : EIATTR_MIN_STACK_SIZE
	.align		4
.L_60:
        /*006c*/ 	.byte	0x04, 0x12
        /*006e*/ 	.short	(.L_62 - .L_61)
	.align		4
.L_61:
        /*0070*/ 	.word	index@(_ZN3cub18CUB_300001_SM_10006detail9transform16transform_kernelINS2_10policy_hubILb1EN4cuda3std3__45tupleIJN6thrust24THRUST_300001_SM_1000_NS6detail15normal_iteratorINSA_10device_ptrIfEEEEEEEE10policy1000Ei6squareSF_JPfEEEvT0_iT1_T2_DpNS2_10kernel_argIT3_EE)
        /*0074*/ 	.word	0x00000000


	//----- nvinfo : EIATTR_MIN_STACK_SIZE
	.align		4
.L_62:
        /*0078*/ 	.byte	0x04, 0x12
        /*007a*/ 	.short	(.L_64 - .L_63)
	.align		4
.L_63:
        /*007c*/ 	.word	index@(_ZN3cub18CUB_300001_SM_10006detail8for_each13static_kernelINS2_12policy_hub_t12policy_500_tEmN6thrust24THRUST_300001_SM_1000_NS8cuda_cub20__uninitialized_fill7functorINS7_10device_ptrIfEEfEEEEvT0_T1_)
        /*0080*/ 	.word	0x00000000


	//----- nvinfo : EIATTR_MIN_STACK_SIZE
	.align		4
.L_64:
        /*0084*/ 	.byte	0x04, 0x12
        /*0086*/ 	.short	(.L_66 - .L_65)
	.align		4
.L_65:
        /*0088*/ 	.word	index@(_ZN3cub18CUB_300001_SM_10006detail11EmptyKernelIvEEvv)
        /*008c*/ 	.word	0x00000000
.L_66:


//--------------------- .nv.compat                --------------------------
	.section	.nv.compat,"",@"SHT_CUDA_COMPAT_INFO"
	.align	4
        /*0000*/ 	.byte	0x02, 0x09, 0x00, 0x00, 0x02, 0x02, 0x01, 0x00, 0x02, 0x05, 0x05, 0x00, 0x03, 0x07, 0x01, 0x01
        /*0010*/ 	.byte	0x02, 0x03, 0x00, 0x00, 0x02, 0x06, 0x01, 0x00, 0x04, 0x0b, 0x08, 0x00, 0x09, 0x00, 0x00, 0x00
        /*0020*/ 	.byte	0x00, 0x00, 0x00, 0x00


//--------------------- .nv.info._ZN3cub18CUB_300001_SM_10006detail9transform16transform_kernelINS2_10policy_hubILb1EN4cuda3std3__45tupleIJN6thrust24THRUST_300001_SM_1000_NS6detail15normal_iteratorINSA_10device_ptrIfEEEEEEEE10policy1000El6squareSF_JPfEEEvT0_iT1_T2_DpNS2_10kernel_argIT3_EE --------------------------
	.section	.nv.info._ZN3cub18CUB_300001_SM_10006detail9transform16transform_kernelINS2_10policy_hubILb1EN4cuda3std3__45tupleIJN6thrust24THRUST_300001_SM_1000_NS6detail15normal_iteratorINSA_10device_ptrIfEEEEEEEE10policy1000El6squareSF_JPfEEEvT0_iT1_T2_DpNS2_10kernel_argIT3_EE,"",@"SHT_CUDA_INFO"
	.sectionflags	@""
	.align	4


	//----- nvinfo : EIATTR_CUDA_API_VERSION
	.align		4
        /*0000*/ 	.byte	0x04, 0x37
        /*0002*/ 	.short	(.L_68 - .L_67)
.L_67:
        /*0004*/ 	.word	0x00000082


	//----- nvinfo : EIATTR_KPARAM_INFO
	.align		4
.L_68:
        /*0008*/ 	.byte	0x04, 0x17
        /*000a*/ 	.short	(.L_70 - .L_69)
.L_69:
        /*000c*/ 	.word	0x00000000
        /*0010*/ 	.short	0x0004
        /*0012*/ 	.short	0x0018
        /*0014*/ 	.byte	0x00, 0xf0, 0x41, 0x00


	//----- nvinfo : EIATTR_KPARAM_INFO
	.align		4
.L_70:
        /*0018*/ 	.byte	0x04, 0x17
        /*001a*/ 	.short	(.L_72 - .L_71)
.L_71:
        /*001c*/ 	.word	0x00000000
        /*0020*/ 	.short	0x0003
        /*0022*/ 	.short	0x0010
        /*0024*/ 	.byte	0x00, 0xf0, 0x21, 0x00


	//----- nvinfo : EIATTR_KPARAM_INFO
	.align		4
.L_72:
        /*0028*/ 	.byte	0x04, 0x17
        /*002a*/ 	.short	(.L_74 - .L_73)
.L_73:
        /*002c*/ 	.word	0x00000000
        /*0030*/ 	.short	0x0002
        /*0032*/ 	.short	0x000c
        /*0034*/ 	.byte	0x00, 0xf0, 0x05, 0x00


	//----- nvinfo : EIATTR_KPARAM_INFO
	.align		4
.L_74:
        /*0038*/ 	.byte	0x04, 0x17
        /*003a*/ 	.short	(.L_76 - .L_75)
.L_75:
        /*003c*/ 	.word	0x00000000
        /*0040*/ 	.short	0x0001
        /*0042*/ 	.short	0x0008
        /*0044*/ 	.byte	0x00, 0xf0, 0x11, 0x00


	//----- nvinfo : EIATTR_KPARAM_INFO
	.align		4
.L_76:
        /*0048*/ 	.byte	0x04, 0x17
        /*004a*/ 	.short	(.L_78 - .L_77)
.L_77:
        /*004c*/ 	.word	0x00000000
        /*0050*/ 	.short	0x0000
        /*0052*/ 	.short	0x0000
        /*0054*/ 	.byte	0x00, 0xf0, 0x21, 0x00


	//----- nvinfo : EIATTR_SPARSE_MMA_MASK
	.align		4
.L_78:
        /*0058*/ 	.byte	0x03, 0x50
        /*005a*/ 	.short	0x0000


	//----- nvinfo : EIATTR_MAXREG_COUNT
	.align		4
        /*005c*/ 	.byte	0x03, 0x1b
        /*005e*/ 	.short	0x00ff


	//----- nvinfo : EIATTR_MERCURY_ISA_VERSION
	.align		4
        /*0060*/ 	.byte	0x03, 0x5f
        /*0062*/ 	.short	0x0101


	//----- nvinfo : EIATTR_VRC_CTA_INIT_COUNT
	.align		4
        /*0064*/ 	.byte	0x02, 0x4a
	.zero		1
	.zero		1


	//----- nvinfo : EIATTR_EXIT_INSTR_OFFSETS
	.align		4
        /*0068*/ 	.byte	0x04, 0x1c
        /*006a*/ 	.short	(.L_80 - .L_79)


	//   ....[0]....
.L_79:
        /*006c*/ 	.word	0x000002a0


	//   ....[1]....
        /*0070*/ 	.word	0x00000a30


	//   ....[2]....
        /*0074*/ 	.word	0x00000c60


	//   ....[3]....
        /*0078*/ 	.word	0x00000da0


	//   ....[4]....
        /*007c*/ 	.word	0x00000dd0


	//   ....[5]....
        /*0080*/ 	.word	0x00000e30


	//   ....[6]....
        /*0084*/ 	.word	0x00000e50


	//   ....[7]....
        /*0088*/ 	.word	0x00001310


	//   ....[8]....
        /*008c*/ 	.word	0x00001520


	//   ....[9]....
        /*0090*/ 	.word	0x00001670


	//   ....[10]....
        /*0094*/ 	.word	0x00001710


	//----- nvinfo : EIATTR_MAX_THREADS
	.align		4
.L_80:
        /*0098*/ 	.byte	0x04, 0x05
        /*009a*/ 	.short	(.L_82 - .L_81)
.L_81:
        /*009c*/ 	.word	0x00000080
        /*00a0*/ 	.word	0x00000001
        /*00a4*/ 	.word	0x00000001


	//----- nvinfo : EIATTR_CRS_STACK_SIZE
	.align		4
.L_82:
        /*00a8*/ 	.byte	0x04, 0x1e
        /*00aa*/ 	.short	(.L_84 - .L_83)
.L_83:
        /*00ac*/ 	.word	0x00000000


	//----- nvinfo : EIATTR_CBANK_PARAM_SIZE
	.align		4
.L_84:
        /*00b0*/ 	.byte	0x03, 0x19
        /*00b2*/ 	.short	0x0028


	//----- nvinfo : EIATTR_PARAM_CBANK
	.align		4
        /*00b4*/ 	.byte	0x04, 0x0a
        /*00b6*/ 	.short	(.L_86 - .L_85)
	.align		4
.L_85:
        /*00b8*/ 	.word	index@(.nv.constant0._ZN3cub18CUB_300001_SM_10006detail9transform16transform_kernelINS2_10policy_hubILb1EN4cuda3std3__45tupleIJN6thrust24THRUST_300001_SM_1000_NS6detail15normal_iteratorINSA_10device_ptrIfEEEEEEEE10policy1000El6squareSF_JPfEEEvT0_iT1_T2_DpNS2_10kernel_argIT3_EE)
        /*00bc*/ 	.short	0x0380
        /*00be*/ 	.short	0x0028


	//----- nvinfo : EIATTR_SW_WAR
	.align		4
.L_86:
        /*00c0*/ 	.byte	0x04, 0x36
        /*00c2*/ 	.short	(.L_88 - .L_87)
.L_87:
        /*00c4*/ 	.word	0x00000008
.L_88:


//--------------------- .nv.info._ZN3cub18CUB_300001_SM_10006detail9transform16transform_kernelINS2_10policy_hubILb1EN4cuda3std3__45tupleIJN6thrust24THRUST_300001_SM_1000_NS6detail15normal_iteratorINSA_10device_ptrIfEEEEEEEE10policy1000Ei6squareSF_JPfEEEvT0_iT1_T2_DpNS2_10kernel_argIT3_EE --------------------------
	.section	.nv.info._ZN3cub18CUB_300001_SM_10006detail9transform16transform_kernelINS2_10policy_hubILb1EN4cuda3std3__45tupleIJN6thrust24THRUST_300001_SM_1000_NS6detail15normal_iteratorINSA_10device_ptrIfEEEEEEEE10policy1000Ei6squareSF_JPfEEEvT0_iT1_T2_DpNS2_10kernel_argIT3_EE,"",@"SHT_CUDA_INFO"
	.sectionflags	@""
	.align	4


	//----- nvinfo : EIATTR_CUDA_API_VERSION
	.align		4
        /*0000*/ 	.byte	0x04, 0x37
        /*0002*/ 	.short	(.L_90 - .L_89)
.L_89:
        /*0004*/ 	.word	0x00000082


	//----- nvinfo : EIATTR_KPARAM_INFO
	.align		4
.L_90:
        /*0008*/ 	.byte	0x04, 0x17
        /*000a*/ 	.short	(.L_92 - .L_91)
.L_91:
        /*000c*/ 	.word	0x00000000
        /*0010*/ 	.short	0x0004
        /*0012*/ 	.short	0x0018
        /*0014*/ 	.byte	0x00, 0xf0, 0x41, 0x00


	//----- nvinfo : EIATTR_KPARAM_INFO
	.align		4
.L_92:
        /*0018*/ 	.byte	0x04, 0x17
        /*001a*/ 	.short	(.L_94 - .L_93)
.L_93:
        /*001c*/ 	.word	0x00000000
        /*0020*/ 	.short	0x0003
        /*0022*/ 	.short	0x0010
        /*0024*/ 	.byte	0x00, 0xf0, 0x21, 0x00


	//----- nvinfo : EIATTR_KPARAM_INFO
	.align		4
.L_94:
        /*0028*/ 	.byte	0x04, 0x17
        /*002a*/ 	.short	(.L_96 - .L_95)
.L_95:
        /*002c*/ 	.word	0x00000000
        /*0030*/ 	.short	0x0002
        /*0032*/ 	.short	0x0008
        /*0034*/ 	.byte	0x00, 0xf0, 0x05, 0x00


	//----- nvinfo : EIATTR_KPARAM_INFO
	.align		4
.L_96:
        /*0038*/ 	.byte	0x04, 0x17
        /*003a*/ 	.short	(.L_98 - .L_97)
.L_97:
        /*003c*/ 	.word	0x00000000
        /*0040*/ 	.short	0x0001
        /*0042*/ 	.short	0x0004
        /*0044*/ 	.byte	0x00, 0xf0, 0x11, 0x00


	//----- nvinfo : EIATTR_KPARAM_INFO
	.align		4
.L_98:
        /*0048*/ 	.byte	0x04, 0x17
        /*004a*/ 	.short	(.L_100 - .L_99)
.L_99:
        /*004c*/ 	.word	0x00000000
        /*0050*/ 	.short	0x0000
        /*0052*/ 	.short	0x0000
        /*0054*/ 	.byte	0x00, 0xf0, 0x11, 0x00


	//----- nvinfo : EIATTR_SPARSE_MMA_MASK
	.align		4
.L_100:
        /*0058*/ 	.byte	0x03, 0x50
        /*005a*/ 	.short	0x0000


	//----- nvinfo : EIATTR_MAXREG_COUNT
	.align		4
        /*005c*/ 	.byte	0x03, 0x1b
        /*005e*/ 	.short	0x00ff


	//----- nvinfo : EIATTR_MERCURY_ISA_VERSION
	.align		4
        /*0060*/ 	.byte	0x03, 0x5f
        /*0062*/ 	.short	0x0101


	//----- nvinfo : EIATTR_VRC_CTA_INIT_COUNT
	.align		4
        /*0064*/ 	.byte	0x02, 0x4a
	.zero		1
	.zero		1


	//----- nvinfo : EIATTR_EXIT_INSTR_OFFSETS
	.align		4
        /*0068*/ 	.byte	0x04, 0x1c
        /*006a*/ 	.short	(.L_102 - .L_101)


	//   ....[0]....
.L_101:
        /*006c*/ 	.word	0x000001f0


	//   ....[1]....
        /*0070*/ 	.word	0x000006b0


	//   ....[2]....
        /*0074*/ 	.word	0x000008d0


	//   ....[3]....
        /*0078*/ 	.word	0x00000a20


	//   ....[4]....
        /*007c*/ 	.word	0x00000ae0


	//   ....[5]....
        /*0080*/ 	.word	0x00000b00


	//   ....[6]....
        /*0084*/ 	.word	0x00000ea0


	//   ....[7]....
        /*0088*/ 	.word	0x000010d0


	//   ....[8]....
        /*008c*/ 	.word	0x00001210


	//   ....[9]....
        /*0090*/ 	.word	0x00001240


	//   ....[10]....
        /*0094*/ 	.word	0x000012a0


	//----- nvinfo : EIATTR_MAX_THREADS
	.align		4
.L_102:
        /*0098*/ 	.byte	0x04, 0x05
        /*009a*/ 	.short	(.L_104 - .L_103)
.L_103:
        /*009c*/ 	.word	0x00000080
        /*00a0*/ 	.word	0x00000001
        /*00a4*/ 	.word	0x00000001


	//----- nvinfo : EIATTR_CRS_STACK_SIZE
	.align		4
.L_104:
        /*00a8*/ 	.byte	0x04, 0x1e
        /*00aa*/ 	.short	(.L_106 - .L_105)
.L_105:
        /*00ac*/ 	.word	0x00000000


	//----- nvinfo : EIATTR_CBANK_PARAM_SIZE
	.align		4
.L_106:
        /*00b0*/ 	.byte	0x03, 0x19
        /*00b2*/ 	.short	0x0028


	//----- nvinfo : EIATTR_PARAM_CBANK
	.align		4
        /*00b4*/ 	.byte	0x04, 0x0a
        /*00b6*/ 	.short	(.L_108 - .L_107)
	.align		4
.L_107:
        /*00b8*/ 	.word	index@(.nv.constant0._ZN3cub18CUB_300001_SM_10006detail9transform16transform_kernelINS2_10policy_hubILb1EN4cuda3std3__45tupleIJN6thrust24THRUST_300001_SM_1000_NS6detail15normal_iteratorINSA_10device_ptrIfEEEEEEEE10policy1000Ei6squareSF_JPfEEEvT0_iT1_T2_DpNS2_10kernel_argIT3_EE)
        /*00bc*/ 	.short	0x0380
        /*00be*/ 	.short	0x0028


	//----- nvinfo : EIATTR_SW_WAR
	.align		4
.L_108:
        /*00c0*/ 	.byte	0x04, 0x36
        /*00c2*/ 	.short	(.L_110 - .L_109)
.L_109:
        /*00c4*/ 	.word	0x00000008
.L_110:


//--------------------- .nv.info._ZN3cub18CUB_300001_SM_10006detail8for_each13static_kernelINS2_12policy_hub_t12policy_500_tEmN6thrust24THRUST_300001_SM_1000_NS8cuda_cub20__uninitialized_fill7functorINS7_10device_ptrIfEEfEEEEvT0_T1_ --------------------------
	.section	.nv.info._ZN3cub18CUB_300001_SM_10006detail8for_each13static_kernelINS2_12policy_hub_t12policy_500_tEmN6thrust24THRUST_300001_SM_1000_NS8cuda_cub20__uninitialized_fill7functorINS7_10device_ptrIfEEfEEEEvT0_T1_,"",@"SHT_CUDA_INFO"
	.sectionflags	@""
	.align	4


	//----- nvinfo : EIATTR_CUDA_API_VERSION
	.align		4
        /*0000*/ 	.byte	0x04, 0x37
        /*0002*/ 	.short	(.L_112 - .L_111)
.L_111:
        /*0004*/ 	.word	0x00000082


	//----- nvinfo : EIATTR_KPARAM_INFO
	.align		4
.L_112:
        /*0008*/ 	.byte	0x04, 0x17
        /*000a*/ 	.short	(.L_114 - .L_113)
.L_113:
        /*000c*/ 	.word	0x00000000
        /*0010*/ 	.short	0x0001
        /*0012*/ 	.short	0x0008
        /*0014*/ 	.byte	0x00, 0xf0, 0x41, 0x00


	//----- nvinfo : EIATTR_KPARAM_INFO
	.align		4
.L_114:
        /*0018*/ 	.byte	0x04, 0x17
        /*001a*/ 	.short	(.L_116 - .L_115)
.L_115:
        /*001c*/ 	.word	0x00000000
        /*0020*/ 	.short	0x0000
        /*0022*/ 	.short	0x0000
        /*0024*/ 	.byte	0x00, 0xf0, 0x21, 0x00


	//----- nvinfo : EIATTR_SPARSE_MMA_MASK
	.align		4
.L_116:
        /*0028*/ 	.byte	0x03, 0x50
        /*002a*/ 	.short	0x0000


	//----- nvinfo : EIATTR_MAXREG_COUNT
	.align		4
        /*002c*/ 	.byte	0x03, 0x1b
        /*002e*/ 	.short	0x00ff


	//----- nvinfo : EIATTR_MERCURY_ISA_VERSION
	.align		4
        /*0030*/ 	.byte	0x03, 0x5f
        /*0032*/ 	.short	0x0101


	//----- nvinfo : EIATTR_VRC_CTA_INIT_COUNT
	.align		4
        /*0034*/ 	.byte	0x02, 0x4a
	.zero		1
	.zero		1


	//----- nvinfo : EIATTR_EXIT_INSTR_OFFSETS
	.align		4
        /*0038*/ 	.byte	0x04, 0x1c
        /*003a*/ 	.short	(.L_118 - .L_117)


	//   ....[0]....
.L_117:
        /*003c*/ 	.word	0x00000130


	//   ....[1]....
        /*0040*/ 	.word	0x00000230


	//   ....[2]....
        /*0044*/ 	.word	0x00000260


	//----- nvinfo : EIATTR_MAX_THREADS
	.align		4
.L_118:
        /*0048*/ 	.byte	0x04, 0x05
        /*004a*/ 	.short	(.L_120 - .L_119)
.L_119:
        /*004c*/ 	.word	0x00000100
        /*0050*/ 	.word	0x00000001
        /*0054*/ 	.word	0x00000001


	//----- nvinfo : EIATTR_CBANK_PARAM_SIZE
	.align		4
.L_120:
        /*0058*/ 	.byte	0x03, 0x19
        /*005a*/ 	.short	0x0018


	//----- nvinfo : EIATTR_PARAM_CBANK
	.align		4
        /*005c*/ 	.byte	0x04, 0x0a
        /*005e*/ 	.short	(.L_122 - .L_121)
	.align		4
.L_121:
        /*0060*/ 	.word	index@(.nv.constant0._ZN3cub18CUB_300001_SM_10006detail8for_each13static_kernelINS2_12policy_hub_t12policy_500_tEmN6thrust24THRUST_300001_SM_1000_NS8cuda_cub20__uninitialized_fill7functorINS7_10device_ptrIfEEfEEEEvT0_T1_)
        /*0064*/ 	.short	0x0380
        /*0066*/ 	.short	0x0018


	//----- nvinfo : EIATTR_SW_WAR
	.align		4
.L_122:
        /*0068*/ 	.byte	0x04, 0x36
        /*006a*/ 	.short	(.L_124 - .L_123)
.L_123:
        /*006c*/ 	.word	0x00000008
.L_124:


//--------------------- .nv.info._ZN3cub18CUB_300001_SM_10006detail11EmptyKernelIvEEvv --------------------------
	.section	.nv.info._ZN3cub18CUB_300001_SM_10006detail11EmptyKernelIvEEvv,"",@"SHT_CUDA_INFO"
	.sectionflags	@""
	.align	4


	//----- nvinfo : EIATTR_CUDA_API_VERSION
	.align		4
        /*0000*/ 	.byte	0x04, 0x37
        /*0002*/ 	.short	(.L_126 - .L_125)
.L_125:
        /*0004*/ 	.word	0x00000082


	//----- nvinfo : EIATTR_SPARSE_MMA_MASK
	.align		4
.L_126:
        /*0008*/ 	.byte	0x03, 0x50
        /*000a*/ 	.short	0x0000


	//----- nvinfo : EIATTR_MAXREG_COUNT
	.align		4
        /*000c*/ 	.byte	0x03, 0x1b
        /*000e*/ 	.short	0x00ff


	//----- nvinfo : EIATTR_MERCURY_ISA_VERSION
	.align		4
        /*0010*/ 	.byte	0x03, 0x5f
        /*0012*/ 	.short	0x0101


	//----- nvinfo : EIATTR_VRC_CTA_INIT_COUNT
	.align		4
        /*0014*/ 	.byte	0x02, 0x4a
	.zero		1
	.zero		1


	//----- nvinfo : EIATTR_EXIT_INSTR_OFFSETS
	.align		4
        /*0018*/ 	.byte	0x04, 0x1c
        /*001a*/ 	.short	(.L_128 - .L_127)


	//   ....[0]....
.L_127:
        /*001c*/ 	.word	0x00000010


	//----- nvinfo : EIATTR_SW_WAR
	.align		4
.L_128:
        /*0020*/ 	.byte	0x04, 0x36
        /*0022*/ 	.short	(.L_130 - .L_129)
.L_129:
        /*0024*/ 	.word	0x00000008
.L_130:


//--------------------- .nv.callgraph             --------------------------
	.section	.nv.callgraph,"",@"SHT_CUDA_CALLGRAPH"
	.align	4
	.sectionentsize	8
	.align		4
        /*0000*/ 	.word	0x00000000
	.align		4
        /*0004*/ 	.word	0xffffffff
	.align		4
        /*0008*/ 	.word	0x00000000
	.align		4
        /*000c*/ 	.word	0xfffffffe
	.align		4
        /*0010*/ 	.word	0x00000000
	.align		4
        /*0014*/ 	.word	0xfffffffd
	.align		4
        /*0018*/ 	.word	0x00000000
	.align		4
        /*001c*/ 	.word	0xfffffffc


//--------------------- .nv.constant4             --------------------------
	.section	.nv.constant4,"a",@progbits
	.align	8
	.align		8
.nv.constant4:
        /*0000*/ 	.dword	_ZN30_INTERNAL_291515ff_4_k_cu_main4cuda3std3__45__cpo5beginE
	.align		8
        /*0008*/ 	.dword	_ZN30_INTERNAL_291515ff_4_k_cu_main4cuda3std3__45__cpo3endE
	.align		8
        /*0010*/ 	.dword	_ZN30_INTERNAL_291515ff_4_k_cu_main4cuda3std3__45__cpo6cbeginE
	.align		8
        /*0018*/ 	.dword	_ZN30_INTERNAL_291515ff_4_k_cu_main4cuda3std3__45__cpo4cendE
	.align		8
        /*0020*/ 	.dword	_ZN30_INTERNAL_291515ff_4_k_cu_main4cuda3std3__45__cpo6rbeginE
	.align		8
        /*0028*/ 	.dword	_ZN30_INTERNAL_291515ff_4_k_cu_main4cuda3std3__45__cpo4rendE
	.align		8
        /*0030*/ 	.dword	_ZN30_INTERNAL_291515ff_4_k_cu_main4cuda3std3__45__cpo7crbeginE
	.align		8
        /*0038*/ 	.dword	_ZN30_INTERNAL_291515ff_4_k_cu_main4cuda3std3__45__cpo5crendE
	.align		8
        /*0040*/ 	.dword	_ZN30_INTERNAL_291515ff_4_k_cu_main4cuda3std3__432_GLOBAL__N__291515ff_4_k_cu_main6ignoreE
	.align		8
        /*0048*/ 	.dword	_ZN30_INTERNAL_291515ff_4_k_cu_main4cuda3std3__419piecewise_constructE
	.align		8
        /*0050*/ 	.dword	_ZN30_INTERNAL_291515ff_4_k_cu_main4cuda3std3__48in_placeE
	.align		8
        /*0058*/ 	.dword	_ZN30_INTERNAL_291515ff_4_k_cu_main4cuda3std3__420unreachable_sentinelE
	.align		8
        /*0060*/ 	.dword	_ZN30_INTERNAL_291515ff_4_k_cu_main4cuda3std3__47nulloptE
	.align		8
        /*0068*/ 	.dword	_ZN30_INTERNAL_291515ff_4_k_cu_main4cuda3std3__48unexpectE
	.align		8
        /*0070*/ 	.dword	_ZN30_INTERNAL_291515ff_4_k_cu_main4cuda3std6ranges3__45__cpo4swapE
	.align		8
        /*0078*/ 	.dword	_ZN30_INTERNAL_291515ff_4_k_cu_main4cuda3std6ranges3__45__cpo9iter_moveE
	.align		8
        /*0080*/ 	.dword	_ZN30_INTERNAL_291515ff_4_k_cu_main4cuda3std6ranges3__45__cpo5beginE
	.align		8
        /*0088*/ 	.dword	_ZN30_INTERNAL_291515ff_4_k_cu_main4cuda3std6ranges3__45__cpo3endE
	.align		8
        /*0090*/ 	.dword	_ZN30_INTERNAL_291515ff_4_k_cu_main4cuda3std6ranges3__45__cpo6cbeginE
	.align		8
        /*0098*/ 	.dword	_ZN30_INTERNAL_291515ff_4_k_cu_main4cuda3std6ranges3__45__cpo4cendE
	.align		8
        /*00a0*/ 	.dword	_ZN30_INTERNAL_291515ff_4_k_cu_main4cuda3std6ranges3__45__cpo7advanceE
	.align		8
        /*00a8*/ 	.dword	_ZN30_INTERNAL_291515ff_4_k_cu_main4cuda3std6ranges3__45__cpo9iter_swapE
	.align		8
        /*00b0*/ 	.dword	_ZN30_INTERNAL_291515ff_4_k_cu_main4cuda3std6ranges3__45__cpo4nextE
	.align		8
        /*00b8*/ 	.dword	_ZN30_INTERNAL_291515ff_4_k_cu_main4cuda3std6ranges3__45__cpo4prevE
	.align		8
        /*00c0*/ 	.dword	_ZN30_INTERNAL_291515ff_4_k_cu_main4cuda3std6ranges3__45__cpo4dataE
	.align		8
        /*00c8*/ 	.dword	_ZN30_INTERNAL_291515ff_4_k_cu_main4cuda3std6ranges3__45__cpo5cdataE
	.align		8
        /*00d0*/ 	.dword	_ZN30_INTERNAL_291515ff_4_k_cu_main4cuda3std6ranges3__45__cpo4sizeE
	.align		8
        /*00d8*/ 	.dword	_ZN30_INTERNAL_291515ff_4_k_cu_main4cuda3std6ranges3__45__cpo5ssizeE
	.align		8
        /*00e0*/ 	.dword	_ZN30_INTERNAL_291515ff_4_k_cu_main4cuda3std6ranges3__45__cpo8distanceE
	.align		8
        /*00e8*/ 	.dword	_ZN30_INTERNAL_291515ff_4_k_cu_main6thrust24THRUST_300001_SM_1000_NS8cuda_cub3parE
	.align		8
        /*00f0*/ 	.dword	_ZN30_INTERNAL_291515ff_4_k_cu_main6thrust24THRUST_300001_SM_1000_NS8cuda_cub10par_nosyncE
	.align		8
        /*00f8*/ 	.dword	_ZN30_INTERNAL_291515ff_4_k_cu_main6thrust24THRUST_300001_SM_1000_NS6system6detail10sequential3seqE
	.align		8
        /*0100*/ 	.dword	_ZN30_INTERNAL_291515ff_4_k_cu_main6thrust24THRUST_300001_SM_1000_NS12placeholders2_1E
	.align		8
        /*0108*/ 	.dword	_ZN30_INTERNAL_291515ff_4_k_cu_main6thrust24THRUST_300001_SM_1000_NS12placeholders2_2E
	.align		8
        /*0110*/ 	.dword	_ZN30_INTERNAL_291515ff_4_k_cu_main6thrust24THRUST_300001_SM_1000_NS12placeholders2_3E
	.align		8
        /*0118*/ 	.dword	_ZN30_INTERNAL_291515ff_4_k_cu_main6thrust24THRUST_300001_SM_1000_NS12placeholders2_4E
	.align		8
        /*0120*/ 	.dword	_ZN30_INTERNAL_291515ff_4_k_cu_main6thrust24THRUST_300001_SM_1000_NS12placeholders2_5E
	.align		8
        /*0128*/ 	.dword	_ZN30_INTERNAL_291515ff_4_k_cu_main6thrust24THRUST_300001_SM_1000_NS12placeholders2_6E
	.align		8
        /*0130*/ 	.dword	_ZN30_INTERNAL_291515ff_4_k_cu_main6thrust24THRUST_300001_SM_1000_NS12placeholders2_7E
	.align		8
        /*0138*/ 	.dword	_ZN30_INTERNAL_291515ff_4_k_cu_main6thrust24THRUST_300001_SM_1000_NS12placeholders2_8E
	.align		8
        /*0140*/ 	.dword	_ZN30_INTERNAL_291515ff_4_k_cu_main6thrust24THRUST_300001_SM_1000_NS12placeholders2_9E
	.align		8
        /*0148*/ 	.dword	_ZN30_INTERNAL_291515ff_4_k_cu_main6thrust24THRUST_300001_SM_1000_NS12placeholders3_10E
	.align		8
        /*0150*/ 	.dword	_ZN30_INTERNAL_291515ff_4_k_cu_main6thrust24THRUST_300001_SM_1000_NS3seqE


//--------------------- .text._ZN3cub18CUB_300001_SM_10006detail9transform16transform_kernelINS2_10policy_hubILb1EN4cuda3std3__45tupleIJN6thrust24THRUST_300001_SM_1000_NS6detail15normal_iteratorINSA_10device_ptrIfEEEEEEEE10policy1000El6squareSF_JPfEEEvT0_iT1_T2_DpNS2_10kernel_argIT3_EE --------------------------
	.section	.text._ZN3cub18CUB_300001_SM_10006detail9transform16transform_kernelINS2_10policy_hubILb1EN4cuda3std3__45tupleIJN6thrust24THRUST_300001_SM_1000_NS6detail15normal_iteratorINSA_10device_ptrIfEEEEEEEE10policy1000El6squareSF_JPfEEEvT0_iT1_T2_DpNS2_10kernel_argIT3_EE,"ax",@progbits
	.align	128
        .global         _ZN3cub18CUB_300001_SM_10006detail9transform16transform_kernelINS2_10policy_hubILb1EN4cuda3std3__45tupleIJN6thrust24THRUST_300001_SM_1000_NS6detail15normal_iteratorINSA_10device_ptrIfEEEEEEEE10policy1000El6squareSF_JPfEEEvT0_iT1_T2_DpNS2_10kernel_argIT3_EE
        .type           _ZN3cub18CUB_300001_SM_10006detail9transform16transform_kernelINS2_10policy_hubILb1EN4cuda3std3__45tupleIJN6thrust24THRUST_300001_SM_1000_NS6detail15normal_iteratorINSA_10device_ptrIfEEEEEEEE10policy1000El6squareSF_JPfEEEvT0_iT1_T2_DpNS2_10kernel_argIT3_EE,@function
        .size           _ZN3cub18CUB_300001_SM_10006detail9transform16transform_kernelINS2_10policy_hubILb1EN4cuda3std3__45tupleIJN6thrust24THRUST_300001_SM_1000_NS6detail15normal_iteratorINSA_10device_ptrIfEEEEEEEE10policy1000El6squareSF_JPfEEEvT0_iT1_T2_DpNS2_10kernel_argIT3_EE,(.L_x_47 - _ZN3cub18CUB_300001_SM_10006detail9transform16transform_kernelINS2_10policy_hubILb1EN4cuda3std3__45tupleIJN6thrust24THRUST_300001_SM_1000_NS6detail15normal_iteratorINSA_10device_ptrIfEEEEEEEE10policy1000El6squareSF_JPfEEEvT0_iT1_T2_DpNS2_10kernel_argIT3_EE)
        .other          _ZN3cub18CUB_300001_SM_10006detail9transform16transform_kernelINS2_10policy_hubILb1EN4cuda3std3__45tupleIJN6thrust24THRUST_300001_SM_1000_NS6detail15normal_iteratorINSA_10device_ptrIfEEEEEEEE10policy1000El6squareSF_JPfEEEvT0_iT1_T2_DpNS2_10kernel_argIT3_EE,@"STO_CUDA_ENTRY STV_DEFAULT"
_ZN3cub18CUB_300001_SM_10006detail9transform16transform_kernelINS2_10policy_hubILb1EN4cuda3std3__45tupleIJN6thrust24THRUST_300001_SM_1000_NS6detail15normal_iteratorINSA_10device_ptrIfEEEEEEEE10policy1000El6squareSF_JPfEEEvT0_iT1_T2_DpNS2_10kernel_argIT3_EE:
.text._ZN3cub18CUB_300001_SM_10006detail9transform16transform_kernelINS2_10policy_hubILb1EN4cuda3std3__45tupleIJN6thrust24THRUST_300001_SM_1000_NS6detail15normal_iteratorINSA_10device_ptrIfEEEEEEEE10policy1000El6squareSF_JPfEEEvT0_iT1_T2_DpNS2_10kernel_argIT3_EE:
[----:B------:R-:W-:Y:S08]  /*0000*/  LDC R1, c[0x0][0x37c] ;  /* 0x0000df00ff017b82 */ /* 0x000ff00000000800 */
[----:B------:R-:W0:Y:S01]  /*0010*/  LDC R0, c[0x0][0x388] ;  /* 0x0000e200ff007b82 */ /* 0x000e220000000800 */
[----:B------:R-:W1:Y:S01]  /*0020*/  LDCU.64 UR6, c[0x0][0x380] ;  /* 0x00007000ff0677ac */ /* 0x000e620008000a00 */
[----:B------:R-:W2:Y:S01]  /*0030*/  S2R R7, SR_TID.X ;  /* 0x0000000000077919 */ /* 0x000ea20000002100 */
[----:B------:R-:W-:Y:S05]  /*0040*/  BSSY.RECONVERGENT B0, `(.L_x_0) ;  /* 0x000001a000007945 */ /* 0x000fea0003800200 */
[----:B------:R-:W3:Y:S01]  /*0050*/  S2UR UR4, SR_CTAID.X ;  /* 0x00000000000479c3 */ /* 0x000ee20000002500 */
[----:B0-----:R-:W-:-:S04]  /*0060*/  SHF.L.U32 R5, R0, 0x7, RZ ;  /* 0x0000000700057819 */ /* 0x001fc800000006ff */
[----:B------:R-:W-:Y:S01]  /*0070*/  SHF.R.S32.HI R4, RZ, 0x1f, R5 ;  /* 0x0000001fff047819 */ /* 0x000fe20000011405 */
[----:B---3--:R-:W-:Y:S01]  /*0080*/  IMAD.WIDE.U32 R2, R5, UR4, RZ ;  /* 0x0000000405027c25 */ /* 0x008fe2000f8e00ff */
[----:B--2---:R-:W-:-:S03]  /*0090*/  SHF.L.U32 R11, R7, 0x7, RZ ;  /* 0x00000007070b7819 */ /* 0x004fc600000006ff */
[----:B------:R-:W-:Y:S01]  /*00a0*/  IMAD R13, R4, UR4, RZ ;  /* 0x00000004040d7c24 */ /* 0x000fe2000f8e02ff */
[----:B-1----:R-:W-:-:S03]  /*00b0*/  IADD3 R6, P1, PT, -R2, UR6, RZ ;  /* 0x0000000602067c10 */ /* 0x002fc6000ff3e1ff */
[----:B------:R-:W-:Y:S01]  /*00c0*/  IMAD.IADD R13, R3, 0x1, R13 ;  /* 0x00000001030d7824 */ /* 0x000fe200078e020d */
[----:B------:R-:W-:-:S04]  /*00d0*/  ISETP.LT.U32.AND P0, PT, R6, R5, PT ;  /* 0x000000050600720c */ /* 0x000fc80003f01070 */
[----:B------:R-:W-:-:S04]  /*00e0*/  IADD3.X R9, PT, PT, ~R13, UR7, RZ, P1, !PT ;  /* 0x000000070d097c10 */ /* 0x000fc80008ffe5ff */
[----:B------:R-:W-:-:S04]  /*00f0*/  ISETP.LT.AND.EX P0, PT, R9, R4, PT, P0 ;  /* 0x000000040900720c */ /* 0x000fc80003f01300 */
[----:B------:R-:W-:-:S05]  /*0100*/  SEL R6, R6, R5, P0 ;  /* 0x0000000506067207 */ /* 0x000fca0000000000 */
[----:B------:R-:W-:-:S05]  /*0110*/  IMAD.SHL.U32 R4, R6, 0x4, RZ ;  /* 0x0000000406047824 */ /* 0x000fca00078e00ff */
[----:B------:R-:W-:-:S13]  /*0120*/  ISETP.GE.AND P0, PT, R11, R4, PT ;  /* 0x000000040b00720c */ /* 0x000fda0003f06270 */
[----:B------:R-:W-:Y:S05]  /*0130*/  @P0 BRA `(.L_x_1) ;  /* 0x0000000000280947 */ /* 0x000fea0003800000 */
[----:B------:R-:W0:Y:S02]  /*0140*/  LDC.64 R8, c[0x0][0x398] ;  /* 0x0000e600ff087b82 */ /* 0x000e240000000a00 */
[----:B0-----:R-:W-:-:S04]  /*0150*/  LEA R8, P0, R2, R8, 0x2 ;  /* 0x0000000802087211 */ /* 0x001fc800078010ff */
[----:B------:R-:W-:-:S03]  /*0160*/  LEA.HI.X R9, R2, R9, R13, 0x2, P0 ;  /* 0x0000000902097211 */ /* 0x000fc600000f140d */
[----:B------:R-:W-:-:S07]  /*0170*/  IMAD.WIDE.U32 R8, R7, 0x80, R8 ;  /* 0x0000008007087825 */ /* 0x000fce00078e0008 */
.L_x_2:
[----:B------:R-:W-:Y:S01]  /*0180*/  IADD3 R11, PT, PT, R11, 0x4000, RZ ;  /* 0x000040000b0b7810 */ /* 0x000fe20007ffe0ff */
[----:B------:R0:W-:Y:S03]  /*0190*/  CCTL.E.PF2 [R8] ;  /* 0x000000000800798f */ /* 0x0001e60000800100 */
[----:B------:R-:W-:Y:S02]  /*01a0*/  ISETP.GE.AND P0, PT, R11, R4, PT ;  /* 0x000000040b00720c */ /* 0x000fe40003f06270 */
[----:B0-----:R-:W-:-:S05]  /*01b0*/  IADD3 R8, P1, PT, R8, 0x4000, RZ ;  /* 0x0000400008087810 */ /* 0x001fca0007f3e0ff */
[----:B------:R-:W-:-:S06]  /*01c0*/  IMAD.X R9, RZ, RZ, R9, P1 ;  /* 0x000000ffff097224 */ /* 0x000fcc00008e0609 */
[----:B------:R-:W-:Y:S05]  /*01d0*/  @!P0 BRA `(.L_x_2) ;  /* 0xfffffffc00e88947 */ /* 0x000fea000383ffff */
.L_x_1:
[----:B------:R-:W-:Y:S05]  /*01e0*/  BSYNC.RECONVERGENT B0 ;  /* 0x0000000000007941 */ /* 0x000fea0003800200 */
.L_x_0:
[----:B------:R-:W0:Y:S01]  /*01f0*/  LDCU.128 UR8, c[0x0][0x390] ;  /* 0x00007200ff0877ac */ /* 0x000e220008000c00 */
[----:B------:R-:W-:Y:S02]  /*0200*/  ISETP.NE.AND P0, PT, R5, R6, PT ;  /* 0x000000060500720c */ /* 0x000fe40003f05270 */
[C---:B------:R-:W-:Y:S01]  /*0210*/  SHF.L.U32 R3, R2.reuse, 0x2, RZ ;  /* 0x0000000202037819 */ /* 0x040fe200000006ff */
[----:B------:R-:W1:Y:S01]  /*0220*/  LDCU.64 UR4, c[0x0][0x358] ;  /* 0x00006b00ff0477ac */ /* 0x000e620008000a00 */
[----:B------:R-:W-:Y:S02]  /*0230*/  SHF.L.U64.HI R8, R2, 0x2, R13 ;  /* 0x0000000202087819 */ /* 0x000fe4000001020d */
[C---:B0-----:R-:W-:Y:S02]  /*0240*/  IADD3 R4, P1, PT, R3.reuse, UR10, RZ ;  /* 0x0000000a03047c10 */ /* 0x041fe4000ff3e0ff */
[----:B------:R-:W-:Y:S02]  /*0250*/  IADD3 R2, P2, PT, R3, UR8, RZ ;  /* 0x0000000803027c10 */ /* 0x000fe4000ff5e0ff */
[----:B------:R-:W-:-:S02]  /*0260*/  IADD3.X R5, PT, PT, R8, UR11, RZ, P1, !PT ;  /* 0x0000000b08057c10 */ /* 0x000fc40008ffe4ff */
[----:B------:R-:W-:Y:S01]  /*0270*/  IADD3.X R3, PT, PT, R8, UR9, RZ, P2, !PT ;  /* 0x0000000908037c10 */ /* 0x000fe200097fe4ff */
[----:B-1----:R-:W-:Y:S08]  /*0280*/  @!P0 BRA `(.L_x_3) ;  /* 0x0000000800ec8947 */ /* 0x002ff00003800000 */
[----:B------:R-:W-:-:S13]  /*0290*/  ISETP.GE.AND P0, PT, R0, 0x1, PT ;  /* 0x000000010000780c */ /* 0x000fda0003f06270 */
[----:B------:R-:W-:Y:S05]  /*02a0*/  @!P0 EXIT ;  /* 0x000000000000894d */ /* 0x000fea0003800000 */
[C---:B------:R-:W-:Y:S01]  /*02b0*/  ISETP.GE.U32.AND P0, PT, R0.reuse, 0x8, PT ;  /* 0x000000080000780c */ /* 0x040fe20003f06070 */
[----:B------:R-:W-:Y:S01]  /*02c0*/  IMAD.MOV.U32 R8, RZ, RZ, RZ ;  /* 0x000000ffff087224 */ /* 0x000fe200078e00ff */
[----:B------:R-:W-:-:S11]  /*02d0*/  LOP3.LUT R18, R0, 0x7, RZ, 0xc0, !PT ;  /* 0x0000000700127812 */ /* 0x000fd600078ec0ff */
[----:B------:R-:W-:Y:S05]  /*02e0*/  @!P0 BRA `(.L_x_4) ;  /* 0x0000000400cc8947 */ /* 0x000fea0003800000 */
[----:B------:R-:W-:-:S13]  /*02f0*/  ISETP.GE.AND P1, PT, R7, R6, PT ;  /* 0x000000060700720c */ /* 0x000fda0003f26270 */
[----:B------:R-:W-:-:S06]  /*0300*/  @!P1 IMAD.WIDE.U32 R8, R7, 0x4, R4 ;  /* 0x0000000407089825 */ /* 0x000fcc00078e0004 */
[----:B------:R-:W2:Y:S01]  /*0310*/  @!P1 LDG.E R8, desc[UR4][R8.64] ;  /* 0x0000000408089981 */ /* 0x000ea2000c1e1900 */
[C---:B------:R-:W-:Y:S01]  /*0320*/  IADD3 R17, PT, PT, R7.reuse, 0x80, RZ ;  /* 0x0000008007117810 */ /* 0x040fe20007ffe0ff */
[----:B------:R-:W-:-:S03]  /*0330*/  @!P1 IMAD.WIDE.U32 R12, R7, 0x4, R2 ;  /* 0x00000004070c9825 */ /* 0x000fc600078e0002 */
[C---:B------:R-:W-:Y:S01]  /*0340*/  ISETP.GE.AND P0, PT, R17.reuse, R6, PT ;  /* 0x000000061100720c */ /* 0x040fe20003f06270 */
[----:B------:R-:W-:-:S04]  /*0350*/  IMAD.WIDE R10, R17, 0x4, R4 ;  /* 0x00000004110a7825 */ /* 0x000fc800078e0204 */
[----:B--2---:R-:W-:-:S05]  /*0360*/  @!P1 FADD R15, R8, R8 ;  /* 0x00000008080f9221 */ /* 0x004fca0000000000 */
[----:B------:R0:W-:Y:S04]  /*0370*/  @!P1 STG.E desc[UR4][R12.64], R15 ;  /* 0x0000000f0c009986 */ /* 0x0001e8000c101904 */
[----:B------:R-:W2:Y:S01]  /*0380*/  @!P0 LDG.E R14, desc[UR4][R10.64] ;  /* 0x000000040a0e8981 */ /* 0x000ea2000c1e1900 */
[C---:B------:R-:W-:Y:S01]  /*0390*/  VIADD R19, R7.reuse, 0x100 ;  /* 0x0000010007137836 */ /* 0x040fe20000000000 */
[C---:B------:R-:W-:Y:S01]  /*03a0*/  IADD3 R21, PT, PT, R7.reuse, 0x180, RZ ;  /* 0x0000018007157810 */ /* 0x040fe20007ffe0ff */
[----:B------:R-:W-:Y:S01]  /*03b0*/  VIADD R23, R7, 0x200 ;  /* 0x0000020007177836 */ /* 0x000fe20000000000 */
[----:B------:R-:W-:Y:S01]  /*03c0*/  LOP3.LUT R8, R0, 0x7ffffff8, RZ, 0xc0, !PT ;  /* 0x7ffffff800087812 */ /* 0x000fe200078ec0ff */
[----:B------:R-:W-:Y:S01]  /*03d0*/  BSSY.RECONVERGENT B0, `(.L_x_5) ;  /* 0x0000012000007945 */ /* 0x000fe20003800200 */
[----:B------:R-:W-:-:S02]  /*03e0*/  ISETP.GE.AND P6, PT, R19, R6, PT ;  /* 0x000000061300720c */ /* 0x000fc40003fc6270 */
[-C--:B------:R-:W-:Y:S01]  /*03f0*/  ISETP.GE.AND P5, PT, R21, R6.reuse, PT ;  /* 0x000000061500720c */ /* 0x080fe20003fa6270 */
[----:B0-----:R-:W-:Y:S01]  /*0400*/  IMAD.WIDE R12, R17, 0x4, R2 ;  /* 0x00000004110c7825 */ /* 0x001fe200078e0202 */
[-C--:B------:R-:W-:Y:S02]  /*0410*/  ISETP.GE.AND P4, PT, R23, R6.reuse, PT ;  /* 0x000000061700720c */ /* 0x080fe40003f86270 */
[C---:B------:R-:W-:Y:S01]  /*0420*/  IADD3 R19, PT, PT, R7.reuse, 0x280, RZ ;  /* 0x0000028007137810 */ /* 0x040fe20007ffe0ff */
[C---:B------:R-:W-:Y:S01]  /*0430*/  VIADD R21, R7.reuse, 0x300 ;  /* 0x0000030007157836 */ /* 0x040fe20000000000 */
[----:B------:R-:W-:Y:S02]  /*0440*/  IADD3 R23, PT, PT, R7, 0x380, RZ ;  /* 0x0000038007177810 */ /* 0x000fe40007ffe0ff */
[-C--:B------:R-:W-:Y:S02]  /*0450*/  ISETP.GE.AND P3, PT, R19, R6.reuse, PT ;  /* 0x000000061300720c */ /* 0x080fe40003f66270 */
[----:B------:R-:W-:-:S02]  /*0460*/  ISETP.GE.AND P2, PT, R21, R6, PT ;  /* 0x000000061500720c */ /* 0x000fc40003f46270 */
[----:B------:R-:W-:Y:S01]  /*0470*/  ISETP.GE.AND P1, PT, R23, R6, PT ;  /* 0x000000061700720c */ /* 0x000fe20003f26270 */
[----:B--2---:R-:W-:-:S05]  /*0480*/  @!P0 FADD R9, R14, R14 ;  /* 0x0000000e0e098221 */ /* 0x004fca0000000000 */
[----:B------:R0:W-:Y:S01]  /*0490*/  @!P0 STG.E desc[UR4][R12.64], R9 ;  /* 0x000000090c008986 */ /* 0x0001e2000c101904 */
[----:B------:R-:W-:Y:S01]  /*04a0*/  ISETP.NE.AND P0, PT, R8, 0x8, PT ;  /* 0x000000080800780c */ /* 0x000fe20003f05270 */
[----:B------:R-:W-:-:S12]  /*04b0*/  @P6 BRA `(.L_x_6) ;  /* 0x00000000000c6947 */ /* 0x000fd80003800000 */
[----:B------:R-:W0:Y:S02]  /*04c0*/  LDG.E R0, desc[UR4][R10.64+0x200] ;  /* 0x000200040a007981 */ /* 0x000e24000c1e1900 */
[----:B0-----:R-:W-:-:S05]  /*04d0*/  FADD R9, R0, R0 ;  /* 0x0000000000097221 */ /* 0x001fca0000000000 */
[----:B------:R1:W-:Y:S02]  /*04e0*/  STG.E desc[UR4][R12.64+0x200], R9 ;  /* 0x000200090c007986 */ /* 0x0003e4000c101904 */
.L_x_6:
[----:B------:R-:W-:Y:S05]  /*04f0*/  BSYNC.RECONVERGENT B0 ;  /* 0x0000000000007941 */ /* 0x000fea0003800200 */
.L_x_5:
[----:B------:R-:W-:Y:S04]  /*0500*/  BSSY.RECONVERGENT B0, `(.L_x_7) ;  /* 0x0000005000007945 */ /* 0x000fe80003800200 */
[----:B------:R-:W-:Y:S05]  /*0510*/  @P5 BRA `(.L_x_8) ;  /* 0x00000000000c5947 */ /* 0x000fea0003800000 */
[----:B------:R-:W0:Y:S02]  /*0520*/  LDG.E R0, desc[UR4][R10.64+0x400] ;  /* 0x000400040a007981 */ /* 0x000e24000c1e1900 */
[----:B01----:R-:W-:-:S05]  /*0530*/  FADD R9, R0, R0 ;  /* 0x0000000000097221 */ /* 0x003fca0000000000 */
[----:B------:R2:W-:Y:S02]  /*0540*/  STG.E desc[UR4][R12.64+0x400], R9 ;  /* 0x000400090c007986 */ /* 0x0005e4000c101904 */
.L_x_8:
[----:B------:R-:W-:Y:S05]  /*0550*/  BSYNC.RECONVERGENT B0 ;  /* 0x0000000000007941 */ /* 0x000fea0003800200 */
.L_x_7:
[----:B------:R-:W-:Y:S04]  /*0560*/  BSSY.RECONVERGENT B0, `(.L_x_9) ;  /* 0x0000005000007945 */ /* 0x000fe80003800200 */
[----:B------:R-:W-:Y:S05]  /*0570*/  @P4 BRA `(.L_x_10) ;  /* 0x00000000000c4947 */ /* 0x000fea0003800000 */
[----:B------:R-:W0:Y:S02]  /*0580*/  LDG.E R0, desc[UR4][R10.64+0x600] ;  /* 0x000600040a007981 */ /* 0x000e24000c1e1900 */
[----:B012---:R-:W-:-:S05]  /*0590*/  FADD R9, R0, R0 ;  /* 0x0000000000097221 */ /* 0x007fca0000000000 */
[----:B------:R3:W-:Y:S02]  /*05a0*/  STG.E desc[UR4][R12.64+0x600], R9 ;  /* 0x000600090c007986 */ /* 0x0007e4000c101904 */
.L_x_10:
[----:B------:R-:W-:Y:S05]  /*05b0*/  BSYNC.RECONVERGENT B0 ;  /* 0x0000000000007941 */ /* 0x000fea0003800200 */
.L_x_9:
[----:B------:R-:W-:Y:S04]  /*05c0*/  BSSY.RECONVERGENT B0, `(.L_x_11) ;  /* 0x0000005000007945 */ /* 0x000fe80003800200 */
[----:B------:R-:W-:Y:S05]  /*05d0*/  @P3 BRA `(.L_x_12) ;  /* 0x00000000000c3947 */ /* 0x000fea0003800000 */
[----:B------:R-:W0:Y:S02]  /*05e0*/  LDG.E R0, desc[UR4][R10.64+0x800] ;  /* 0x000800040a007981 */ /* 0x000e24000c1e1900 */
[----:B0123--:R-:W-:-:S05]  /*05f0*/  FADD R9, R0, R0 ;  /* 0x0000000000097221 */ /* 0x00ffca0000000000 */
[----:B------:R4:W-:Y:S02]  /*0600*/  STG.E desc[UR4][R12.64+0x800], R9 ;  /* 0x000800090c007986 */ /* 0x0009e4000c101904 */
.L_x_12:
[----:B------:R-:W-:Y:S05]  /*0610*/  BSYNC.RECONVERGENT B0 ;  /* 0x0000000000007941 */ /* 0x000fea0003800200 */
.L_x_11:
[----:B------:R-:W-:Y:S04]  /*0620*/  BSSY.RECONVERGENT B0, `(.L_x_13) ;  /* 0x0000005000007945 */ /* 0x000fe80003800200 */
[----:B------:R-:W-:Y:S05]  /*0630*/  @P2 BRA `(.L_x_14) ;  /* 0x00000000000c2947 */ /* 0x000fea0003800000 */
[----:B------:R-:W0:Y:S02]  /*0640*/  LDG.E R0, desc[UR4][R10.64+0xa00] ;  /* 0x000a00040a007981 */ /* 0x000e24000c1e1900 */
[----:B01234-:R-:W-:-:S05]  /*0650*/  FADD R9, R0, R0 ;  /* 0x0000000000097221 */ /* 0x01ffca0000000000 */
[----:B------:R0:W-:Y:S02]  /*0660*/  STG.E desc[UR4][R12.64+0xa00], R9 ;  /* 0x000a00090c007986 */ /* 0x0001e4000c101904 */
.L_x_14:
[----:B------:R-:W-:Y:S05]  /*0670*/  BSYNC.RECONVERGENT B0 ;  /* 0x0000000000007941 */ /* 0x000fea0003800200 */
.L_x_13:
[----:B------:R-:W-:Y:S04]  /*0680*/  BSSY.RECONVERGENT B0, `(.L_x_15) ;  /* 0x0000005000007945 */ /* 0x000fe80003800200 */
[----:B------:R-:W-:Y:S05]  /*0690*/  @P1 BRA `(.L_x_16) ;  /* 0x00000000000c1947 */ /* 0x000fea0003800000 */
[----:B------:R-:W0:Y:S02]  /*06a0*/  LDG.E R10, desc[UR4][R10.64+0xc00] ;  /* 0x000c00040a0a7981 */ /* 0x000e24000c1e1900 */
[----:B01234-:R-:W-:-:S05]  /*06b0*/  FADD R9, R10, R10 ;  /* 0x0000000a0a097221 */ /* 0x01ffca0000000000 */
[----:B------:R0:W-:Y:S02]  /*06c0*/  STG.E desc[UR4][R12.64+0xc00], R9 ;  /* 0x000c00090c007986 */ /* 0x0001e4000c101904 */
.L_x_16:
[----:B------:R-:W-:Y:S05]  /*06d0*/  BSYNC.RECONVERGENT B0 ;  /* 0x0000000000007941 */ /* 0x000fea0003800200 */
.L_x_15:
[----:B------:R-:W-:Y:S05]  /*06e0*/  @!P0 BRA `(.L_x_4) ;  /* 0x0000000000cc8947 */ /* 0x000fea0003800000 */
[----:B------:R-:W-:-:S07]  /*06f0*/  IMAD.MOV.U32 R0, RZ, RZ, 0x8 ;  /* 0x00000008ff007424 */ /* 0x000fce00078e00ff */
.L_x_19:
[----:B01234-:R-:W-:-:S04]  /*0700*/  LEA R9, R0, R7, 0x7 ;  /* 0x0000000700097211 */ /* 0x01ffc800078e38ff */
        /* <DEDUP_REMOVED lines=8> */
[----:B------:R-:W-:Y:S04]  /*0790*/  @!P0 STG.E desc[UR4][R16.64], R25 ;  /* 0x0000001910008986 */ /* 0x000fe8000c101904 */
[----:B------:R-:W2:Y:S01]  /*07a0*/  @!P1 LDG.E R19, desc[UR4][R12.64] ;  /* 0x000000040c139981 */ /* 0x000ea2000c1e1900 */
[----:B------:R-:W-:-:S05]  /*07b0*/  VIADD R11, R9, 0x100 ;  /* 0x00000100090b7836 */ /* 0x000fca0000000000 */
[----:B------:R-:W-:Y:S01]  /*07c0*/  ISETP.GE.AND P0, PT, R11, R6, PT ;  /* 0x000000060b00720c */ /* 0x000fe20003f06270 */
[----:B------:R-:W-:-:S04]  /*07d0*/  IMAD.WIDE R10, R21, 0x4, R2 ;  /* 0x00000004150a7825 */ /* 0x000fc800078e0202 */
[----:B--2---:R-:W-:-:S05]  /*07e0*/  @!P1 FADD R19, R19, R19 ;  /* 0x0000001313139221 */ /* 0x004fca0000000000 */
[----:B------:R0:W-:Y:S04]  /*07f0*/  @!P1 STG.E desc[UR4][R10.64], R19 ;  /* 0x000000130a009986 */ /* 0x0001e8000c101904 */
[----:B------:R-:W2:Y:S01]  /*0800*/  @!P0 LDG.E R14, desc[UR4][R12.64+0x200] ;  /* 0x000200040c0e8981 */ /* 0x000ea2000c1e1900 */
[----:B------:R-:W-:-:S04]  /*0810*/  IADD3 R15, PT, PT, R9, 0x180, RZ ;  /* 0x00000180090f7810 */ /* 0x000fc80007ffe0ff */
[----:B------:R-:W-:Y:S01]  /*0820*/  ISETP.GE.AND P1, PT, R15, R6, PT ;  /* 0x000000060f00720c */ /* 0x000fe20003f26270 */
[----:B--2---:R-:W-:-:S05]  /*0830*/  @!P0 FADD R23, R14, R14 ;  /* 0x0000000e0e178221 */ /* 0x004fca0000000000 */
[----:B------:R1:W-:Y:S07]  /*0840*/  @!P0 STG.E desc[UR4][R10.64+0x200], R23 ;  /* 0x000200170a008986 */ /* 0x0003ee000c101904 */
[----:B------:R-:W2:Y:S01]  /*0850*/  @!P1 LDG.E R14, desc[UR4][R12.64+0x400] ;  /* 0x000400040c0e9981 */ /* 0x000ea2000c1e1900 */
[----:B------:R-:W-:-:S04]  /*0860*/  IADD3 R15, PT, PT, R9, 0x200, RZ ;  /* 0x00000200090f7810 */ /* 0x000fc80007ffe0ff */
[----:B------:R-:W-:Y:S01]  /*0870*/  ISETP.GE.AND P0, PT, R15, R6, PT ;  /* 0x000000060f00720c */ /* 0x000fe20003f06270 */
[----:B------:R-:W-:Y:S02]  /*0880*/  VIADD R15, R9, 0x280 ;  /* 0x00000280090f7836 */ /* 0x000fe40000000000 */
[----:B--2---:R-:W-:-:S05]  /*0890*/  @!P1 FADD R21, R14, R14 ;  /* 0x0000000e0e159221 */ /* 0x004fca0000000000 */
[----:B------:R1:W-:Y:S05]  /*08a0*/  @!P1 STG.E desc[UR4][R10.64+0x400], R21 ;  /* 0x000400150a009986 */ /* 0x0003ea000c101904 */
[----:B------:R-:W0:Y:S01]  /*08b0*/  @!P0 LDG.E R14, desc[UR4][R12.64+0x600] ;  /* 0x000600040c0e8981 */ /* 0x000e22000c1e1900 */
[----:B------:R-:W-:Y:S02]  /*08c0*/  ISETP.GE.AND P1, PT, R15, R6, PT ;  /* 0x000000060f00720c */ /* 0x000fe40003f26270 */
[----:B------:R-:W-:Y:S01]  /*08d0*/  IADD3 R15, PT, PT, R9, 0x300, RZ ;  /* 0x00000300090f7810 */ /* 0x000fe20007ffe0ff */
[----:B0-----:R-:W-:-:S05]  /*08e0*/  @!P0 FADD R19, R14, R14 ;  /* 0x0000000e0e138221 */ /* 0x001fca0000000000 */
[----:B------:R1:W-:Y:S05]  /*08f0*/  @!P0 STG.E desc[UR4][R10.64+0x600], R19 ;  /* 0x000600130a008986 */ /* 0x0003ea000c101904 */
[----:B------:R-:W2:Y:S01]  /*0900*/  @!P1 LDG.E R14, desc[UR4][R12.64+0x800] ;  /* 0x000800040c0e9981 */ /* 0x000ea2000c1e1900 */
[----:B------:R-:W-:Y:S01]  /*0910*/  ISETP.GE.AND P0, PT, R15, R6, PT ;  /* 0x000000060f00720c */ /* 0x000fe20003f06270 */
[----:B--2---:R-:W-:-:S05]  /*0920*/  @!P1 FADD R17, R14, R14 ;  /* 0x0000000e0e119221 */ /* 0x004fca0000000000 */
[----:B------:R1:W-:Y:S07]  /*0930*/  @!P1 STG.E desc[UR4][R10.64+0x800], R17 ;  /* 0x000800110a009986 */ /* 0x0003ee000c101904 */
[----:B------:R-:W2:Y:S01]  /*0940*/  @!P0 LDG.E R14, desc[UR4][R12.64+0xa00] ;  /* 0x000a00040c0e8981 */ /* 0x000ea2000c1e1900 */
[----:B------:R-:W-:Y:S01]  /*0950*/  IADD3 R9, PT, PT, R9, 0x380, RZ ;  /* 0x0000038009097810 */ /* 0x000fe20007ffe0ff */
[----:B------:R-:W-:Y:S01]  /*0960*/  VIADD R0, R0, 0x8 ;  /* 0x0000000800007836 */ /* 0x000fe20000000000 */
[----:B------:R-:W-:Y:S04]  /*0970*/  BSSY.RECONVERGENT B0, `(.L_x_17) ;  /* 0x0000009000007945 */ /* 0x000fe80003800200 */
[----:B------:R-:W-:Y:S01]  /*0980*/  ISETP.NE.AND P1, PT, R0, R8, PT ;  /* 0x000000080000720c */ /* 0x000fe20003f25270 */
[----:B--2---:R-:W-:-:S05]  /*0990*/  @!P0 FADD R15, R14, R14 ;  /* 0x0000000e0e0f8221 */ /* 0x004fca0000000000 */
[----:B------:R1:W-:Y:S01]  /*09a0*/  @!P0 STG.E desc[UR4][R10.64+0xa00], R15 ;  /* 0x000a000f0a008986 */ /* 0x0003e2000c101904 */
[----:B------:R-:W-:-:S13]  /*09b0*/  ISETP.GE.AND P0, PT, R9, R6, PT ;  /* 0x000000060900720c */ /* 0x000fda0003f06270 */
[----:B-1----:R-:W-:Y:S05]  /*09c0*/  @P0 BRA `(.L_x_18) ;  /* 0x00000000000c0947 */ /* 0x002fea0003800000 */
[----:B------:R-:W2:Y:S02]  /*09d0*/  LDG.E R12, desc[UR4][R12.64+0xc00] ;  /* 0x000c00040c0c7981 */ /* 0x000ea4000c1e1900 */
[----:B--2---:R-:W-:-:S05]  /*09e0*/  FADD R9, R12, R12 ;  /* 0x0000000c0c097221 */ /* 0x004fca0000000000 */
[----:B------:R0:W-:Y:S02]  /*09f0*/  STG.E desc[UR4][R10.64+0xc00], R9 ;  /* 0x000c00090a007986 */ /* 0x0001e4000c101904 */
.L_x_18:
[----:B------:R-:W-:Y:S05]  /*0a00*/  BSYNC.RECONVERGENT B0 ;  /* 0x0000000000007941 */ /* 0x000fea0003800200 */
.L_x_17:
[----:B------:R-:W-:Y:S05]  /*0a10*/  @P1 BRA `(.L_x_19) ;  /* 0xfffffffc00381947 */ /* 0x000fea000383ffff */
.L_x_4:
[----:B------:R-:W-:-:S13]  /*0a20*/  ISETP.NE.AND P0, PT, R18, RZ, PT ;  /* 0x000000ff1200720c */ /* 0x000fda0003f05270 */
[----:B------:R-:W-:Y:S05]  /*0a30*/  @!P0 EXIT ;  /* 0x000000000000894d */ /* 0x000fea0003800000 */
[----:B------:R-:W5:Y:S01]  /*0a40*/  LDC R0, c[0x0][0x388] ;  /* 0x0000e200ff007b82 */ /* 0x000f620000000800 */
[----:B------:R-:W-:Y:S02]  /*0a50*/  ISETP.GE.U32.AND P0, PT, R18, 0x4, PT ;  /* 0x000000041200780c */ /* 0x000fe40003f06070 */
[----:B-----5:R-:W-:-:S04]  /*0a60*/  LOP3.LUT R20, R0, 0x3, RZ, 0xc0, !PT ;  /* 0x0000000300147812 */ /* 0x020fc800078ec0ff */
[----:B------:R-:W-:-:S07]  /*0a70*/  ISETP.NE.AND P2, PT, R20, RZ, PT ;  /* 0x000000ff1400720c */ /* 0x000fce0003f45270 */
[----:B------:R-:W-:Y:S06]  /*0a80*/  @!P0 BRA `(.L_x_20) ;  /* 0x0000000000748947 */ /* 0x000fec0003800000 */
[----:B------:R-:W-:-:S04]  /*0a90*/  LEA R19, R8, R7, 0x7 ;  /* 0x0000000708137211 */ /* 0x000fc800078e38ff */
[----:B------:R-:W-:-:S13]  /*0aa0*/  ISETP.GE.AND P0, PT, R19, R6, PT ;  /* 0x000000061300720c */ /* 0x000fda0003f06270 */
[----:B0-----:R-:W-:-:S06]  /*0ab0*/  @!P0 IMAD.WIDE R10, R19, 0x4, R4 ;  /* 0x00000004130a8825 */ /* 0x001fcc00078e0204 */
[----:B------:R-:W5:Y:S01]  /*0ac0*/  @!P0 LDG.E R10, desc[UR4][R10.64] ;  /* 0x000000040a0a8981 */ /* 0x000f62000c1e1900 */
[C---:B------:R-:W-:Y:S01]  /*0ad0*/  IADD3 R17, PT, PT, R19.reuse, 0x80, RZ ;  /* 0x0000008013117810 */ /* 0x040fe20007ffe0ff */
[----:B-1234-:R-:W-:-:S03]  /*0ae0*/  @!P0 IMAD.WIDE R12, R19, 0x4, R2 ;  /* 0x00000004130c8825 */ /* 0x01efc600078e0202 */
[----:B------:R-:W-:-:S13]  /*0af0*/  ISETP.GE.AND P1, PT, R17, R6, PT ;  /* 0x000000061100720c */ /* 0x000fda0003f26270 */
[----:B------:R-:W-:-:S04]  /*0b00*/  @!P1 IMAD.WIDE R14, R17, 0x4, R4 ;  /* 0x00000004110e9825 */ /* 0x000fc800078e0204 */
[----:B-----5:R-:W-:-:S05]  /*0b10*/  @!P0 FADD R9, R10, R10 ;  /* 0x0000000a0a098221 */ /* 0x020fca0000000000 */
[----:B------:R0:W-:Y:S04]  /*0b20*/  @!P0 STG.E desc[UR4][R12.64], R9 ;  /* 0x000000090c008986 */ /* 0x0001e8000c101904 */
[----:B------:R-:W2:Y:S01]  /*0b30*/  @!P1 LDG.E R14, desc[UR4][R14.64] ;  /* 0x000000040e0e9981 */ /* 0x000ea2000c1e1900 */
[----:B------:R-:W-:Y:S02]  /*0b40*/  VIADD R23, R19, 0x100 ;  /* 0x0000010013177836 */ /* 0x000fe40000000000 */
[----:B------:R-:W-:-:S03]  /*0b50*/  @!P1 IMAD.WIDE R16, R17, 0x4, R2 ;  /* 0x0000000411109825 */ /* 0x000fc600078e0202 */
[----:B------:R-:W-:-:S13]  /*0b60*/  ISETP.GE.AND P0, PT, R23, R6, PT ;  /* 0x000000061700720c */ /* 0x000fda0003f06270 */
[----:B------:R-:W-:-:S04]  /*0b70*/  @!P0 IMAD.WIDE R10, R23, 0x4, R4 ;  /* 0x00000004170a8825 */ /* 0x000fc800078e0204 */
[----:B--2---:R-:W-:-:S05]  /*0b80*/  @!P1 FADD R21, R14, R14 ;  /* 0x0000000e0e159221 */ /* 0x004fca0000000000 */
[----:B------:R1:W-:Y:S04]  /*0b90*/  @!P1 STG.E desc[UR4][R16.64], R21 ;  /* 0x0000001510009986 */ /* 0x0003e8000c101904 */
[----:B------:R-:W2:Y:S01]  /*0ba0*/  @!P0 LDG.E R10, desc[UR4][R10.64] ;  /* 0x000000040a0a8981 */ /* 0x000ea2000c1e1900 */
[----:B------:R-:W-:Y:S01]  /*0bb0*/  IADD3 R19, PT, PT, R19, 0x180, RZ ;  /* 0x0000018013137810 */ /* 0x000fe20007ffe0ff */
[----:B0-----:R-:W-:-:S03]  /*0bc0*/  @!P0 IMAD.WIDE R12, R23, 0x4, R2 ;  /* 0x00000004170c8825 */ /* 0x001fc600078e0202 */
[----:B------:R-:W-:-:S13]  /*0bd0*/  ISETP.GE.AND P1, PT, R19, R6, PT ;  /* 0x000000061300720c */ /* 0x000fda0003f26270 */
[----:B------:R-:W-:-:S04]  /*0be0*/  @!P1 IMAD.WIDE R14, R19, 0x4, R4 ;  /* 0x00000004130e9825 */ /* 0x000fc800078e0204 */
[----:B--2---:R-:W-:-:S05]  /*0bf0*/  @!P0 FADD R9, R10, R10 ;  /* 0x0000000a0a098221 */ /* 0x004fca0000000000 */
[----:B------:R1:W-:Y:S04]  /*0c00*/  @!P0 STG.E desc[UR4][R12.64], R9 ;  /* 0x000000090c008986 */ /* 0x0003e8000c101904 */
[----:B------:R-:W2:Y:S01]  /*0c10*/  @!P1 LDG.E R14, desc[UR4][R14.64] ;  /* 0x000000040e0e9981 */ /* 0x000ea2000c1e1900 */
[----:B------:R-:W-:Y:S01]  /*0c20*/  @!P1 IMAD.WIDE R18, R19, 0x4, R2 ;  /* 0x0000000413129825 */ /* 0x000fe200078e0202 */
[----:B------:R-:W-:-:S03]  /*0c30*/  IADD3 R8, PT, PT, R8, 0x4, RZ ;  /* 0x0000000408087810 */ /* 0x000fc60007ffe0ff */
[----:B--2---:R-:W-:-:S05]  /*0c40*/  @!P1 FADD R23, R14, R14 ;  /* 0x0000000e0e179221 */ /* 0x004fca0000000000 */
[----:B------:R1:W-:Y:S02]  /*0c50*/  @!P1 STG.E desc[UR4][R18.64], R23 ;  /* 0x0000001712009986 */ /* 0x0003e4000c101904 */
.L_x_20:
[----:B------:R-:W-:Y:S05]  /*0c60*/  @!P2 EXIT ;  /* 0x000000000000a94d */ /* 0x000fea0003800000 */
[----:B------:R-:W-:Y:S02]  /*0c70*/  ISETP.NE.AND P0, PT, R20, 0x1, PT ;  /* 0x000000011400780c */ /* 0x000fe40003f05270 */
[----:B------:R-:W-:-:S04]  /*0c80*/  LOP3.LUT R0, R0, 0x1, RZ, 0xc0, !PT ;  /* 0x0000000100007812 */ /* 0x000fc800078ec0ff */
[----:B------:R-:W-:-:S07]  /*0c90*/  ISETP.NE.U32.AND P2, PT, R0, 0x1, PT ;  /* 0x000000010000780c */ /* 0x000fce0003f45070 */
[----:B------:R-:W-:Y:S06]  /*0ca0*/  @!P0 BRA `(.L_x_21) ;  /* 0x00000000003c8947 */ /* 0x000fec0003800000 */
[----:B01234-:R-:W-:-:S05]  /*0cb0*/  IMAD R13, R8, 0x80, R7 ;  /* 0x00000080080d7824 */ /* 0x01ffca00078e0207 */
[----:B------:R-:W-:-:S13]  /*0cc0*/  ISETP.GE.AND P0, PT, R13, R6, PT ;  /* 0x000000060d00720c */ /* 0x000fda0003f06270 */
[----:B------:R-:W-:-:S06]  /*0cd0*/  @!P0 IMAD.WIDE R10, R13, 0x4, R4 ;  /* 0x000000040d0a8825 */ /* 0x000fcc00078e0204 */
[----:B------:R-:W2:Y:S01]  /*0ce0*/  @!P0 LDG.E R10, desc[UR4][R10.64] ;  /* 0x000000040a0a8981 */ /* 0x000ea2000c1e1900 */
[C---:B------:R-:W-:Y:S01]  /*0cf0*/  IADD3 R17, PT, PT, R13.reuse, 0x80, RZ ;  /* 0x000000800d117810 */ /* 0x040fe20007ffe0ff */
[----:B------:R-:W-:-:S03]  /*0d00*/  @!P0 IMAD.WIDE R12, R13, 0x4, R2 ;  /* 0x000000040d0c8825 */ /* 0x000fc600078e0202 */
        /* <DEDUP_REMOVED lines=9> */
.L_x_21:
[----:B------:R-:W-:Y:S05]  /*0da0*/  @P2 EXIT ;  /* 0x000000000000294d */ /* 0x000fea0003800000 */
[----:B------:R-:W-:-:S05]  /*0db0*/  IMAD R7, R8, 0x80, R7 ;  /* 0x0000008008077824 */ /* 0x000fca00078e0207 */
[----:B------:R-:W-:-:S13]  /*0dc0*/  ISETP.GE.AND P0, PT, R7, R6, PT ;  /* 0x000000060700720c */ /* 0x000fda0003f06270 */
[----:B------:R-:W-:Y:S05]  /*0dd0*/  @P0 EXIT ;  /* 0x000000000000094d */ /* 0x000fea0003800000 */
[----:B------:R-:W-:-:S06]  /*0de0*/  IMAD.WIDE R4, R7, 0x4, R4 ;  /* 0x0000000407047825 */ /* 0x000fcc00078e0204 */
[----:B------:R-:W5:Y:S01]  /*0df0*/  LDG.E R4, desc[UR4][R4.64] ;  /* 0x0000000404047981 */ /* 0x000f62000c1e1900 */
[----:B------:R-:W-:-:S04]  /*0e00*/  IMAD.WIDE R2, R7, 0x4, R2 ;  /* 0x0000000407027825 */ /* 0x000fc800078e0202 */
[----:B-----5:R-:W-:-:S05]  /*0e10*/  FADD R7, R4, R4 ;  /* 0x0000000404077221 */ /* 0x020fca0000000000 */
[----:B------:R-:W-:Y:S01]  /*0e20*/  STG.E desc[UR4][R2.64], R7 ;  /* 0x0000000702007986 */ /* 0x000fe2000c101904 */
[----:B------:R-:W-:Y:S05]  /*0e30*/  EXIT ;  /* 0x000000000000794d */ /* 0x000fea0003800000 */
.L_x_3:
[----:B------:R-:W-:-:S13]  /*0e40*/  ISETP.GE.AND P0, PT, R0, 0x1, PT ;  /* 0x000000010000780c */ /* 0x000fda0003f06270 */
[----:B------:R-:W-:Y:S05]  /*0e50*/  @!P0 EXIT ;  /* 0x000000000000894d */ /* 0x000fea0003800000 */
[C---:B------:R-:W-:Y:S01]  /*0e60*/  ISETP.GE.U32.AND P1, PT, R0.reuse, 0x10, PT ;  /* 0x000000100000780c */ /* 0x040fe20003f26070 */
[----:B------:R-:W-:Y:S01]  /*0e70*/  HFMA2 R6, -RZ, RZ, 0, 0 ;  /* 0x00000000ff067431 */ /* 0x000fe200000001ff */
[----:B------:R-:W-:-:S04]  /*0e80*/  LOP3.LUT R20, R0, 0xf, RZ, 0xc0, !PT ;  /* 0x0000000f00147812 */ /* 0x000fc800078ec0ff */
[----:B------:R-:W-:-:S07]  /*0e90*/  ISETP.NE.AND P0, PT, R20, RZ, PT ;  /* 0x000000ff1400720c */ /* 0x000fce0003f05270 */
[----:B------:R-:W-:Y:S06]  /*0ea0*/  @!P1 BRA `(.L_x_22) ;  /* 0x0000000400189947 */ /* 0x000fec0003800000 */
[C---:B------:R-:W-:Y:S01]  /*0eb0*/  IMAD.WIDE.U32 R14, R7.reuse, 0x4, RZ ;  /* 0x00000004070e7825 */ /* 0x040fe200078e00ff */
[----:B------:R-:W-:Y:S02]  /*0ec0*/  LOP3.LUT R6, R0, 0x7ffffff0, RZ, 0xc0, !PT ;  /* 0x7ffffff000067812 */ /* 0x000fe400078ec0ff */
[----:B------:R-:W-:Y:S02]  /*0ed0*/  IADD3 R12, PT, PT, R7, 0x480, RZ ;  /* 0x00000480070c7810 */ /* 0x000fe40007ffe0ff */
[----:B------:R-:W-:Y:S01]  /*0ee0*/  LOP3.LUT R13, R14, 0x1000, RZ, 0xfc, !PT ;  /* 0x000010000e0d7812 */ /* 0x000fe200078efcff */
[----:B------:R-:W-:-:S07]  /*0ef0*/  IMAD.MOV R14, RZ, RZ, -R6 ;  /* 0x000000ffff0e7224 */ /* 0x000fce00078e0a06 */
.L_x_23:
[----:B------:R-:W-:-:S04]  /*0f00*/  IADD3 R10, P1, PT, R13, R4, RZ ;  /* 0x000000040d0a7210 */ /* 0x000fc80007f3e0ff */
[----:B0-----:R-:W-:-:S05]  /*0f10*/  IADD3.X R11, PT, PT, R15, R5, RZ, P1, !PT ;  /* 0x000000050f0b7210 */ /* 0x001fca0000ffe4ff */
[----:B------:R-:W2:Y:S01]  /*0f20*/  LDG.E R16, desc[UR4][R10.64+-0x1000] ;  /* 0xfff000040a107981 */ /* 0x000ea2000c1e1900 */
[----:B------:R-:W-:-:S04]  /*0f30*/  IADD3 R8, P1, PT, R13, R2, RZ ;  /* 0x000000020d087210 */ /* 0x000fc80007f3e0ff */
[----:B------:R-:W-:Y:S01]  /*0f40*/  IADD3.X R9, PT, PT, R15, R3, RZ, P1, !PT ;  /* 0x000000030f097210 */ /* 0x000fe20000ffe4ff */
[----:B--2---:R-:W-:-:S05]  /*0f50*/  FADD R17, R16, R16 ;  /* 0x0000001010117221 */ /* 0x004fca0000000000 */
[----:B------:R0:W-:Y:S04]  /*0f60*/  STG.E desc[UR4][R8.64+-0x1000], R17 ;  /* 0xfff0001108007986 */ /* 0x0001e8000c101904 */
[----:B------:R-:W2:Y:S02]  /*0f70*/  LDG.E R16, desc[UR4][R10.64+-0xe00] ;  /* 0xfff200040a107981 */ /* 0x000ea4000c1e1900 */
[----:B--2---:R-:W-:-:S05]  /*0f80*/  FADD R19, R16, R16 ;  /* 0x0000001010137221 */ /* 0x004fca0000000000 */
[----:B------:R-:W-:Y:S04]  /*0f90*/  STG.E desc[UR4][R8.64+-0xe00], R19 ;  /* 0xfff2001308007986 */ /* 0x000fe8000c101904 */
[----:B------:R-:W2:Y:S02]  /*0fa0*/  LDG.E R16, desc[UR4][R10.64+-0xc00] ;  /* 0xfff400040a107981 */ /* 0x000ea4000c1e1900 */
[----:B--2---:R-:W-:-:S05]  /*0fb0*/  FADD R21, R16, R16 ;  /* 0x0000001010157221 */ /* 0x004fca0000000000 */
[----:B------:R1:W-:Y:S04]  /*0fc0*/  STG.E desc[UR4][R8.64+-0xc00], R21 ;  /* 0xfff4001508007986 */ /* 0x0003e8000c101904 */
[----:B------:R-:W2:Y:S02]  /*0fd0*/  LDG.E R16, desc[UR4][R10.64+-0xa00] ;  /* 0xfff600040a107981 */ /* 0x000ea4000c1e1900 */
[----:B--2---:R-:W-:-:S05]  /*0fe0*/  FADD R23, R16, R16 ;  /* 0x0000001010177221 */ /* 0x004fca0000000000 */
[----:B------:R2:W-:Y:S04]  /*0ff0*/  STG.E desc[UR4][R8.64+-0xa00], R23 ;  /* 0xfff6001708007986 */ /* 0x0005e8000c101904 */
[----:B------:R-:W0:Y:S02]  /*1000*/  LDG.E R16, desc[UR4][R10.64+-0x800] ;  /* 0xfff800040a107981 */ /* 0x000e24000c1e1900 */
[----:B0-----:R-:W-:-:S05]  /*1010*/  FADD R17, R16, R16 ;  /* 0x0000001010117221 */ /* 0x001fca0000000000 */
[----:B------:R0:W-:Y:S04]  /*1020*/  STG.E desc[UR4][R8.64+-0x800], R17 ;  /* 0xfff8001108007986 */ /* 0x0001e8000c101904 */
[----:B------:R-:W3:Y:S02]  /*1030*/  LDG.E R16, desc[UR4][R10.64+-0x600] ;  /* 0xfffa00040a107981 */ /* 0x000ee4000c1e1900 */
[----:B---3--:R-:W-:-:S05]  /*1040*/  FADD R25, R16, R16 ;  /* 0x0000001010197221 */ /* 0x008fca0000000000 */
[----:B------:R3:W-:Y:S04]  /*1050*/  STG.E desc[UR4][R8.64+-0x600], R25 ;  /* 0xfffa001908007986 */ /* 0x0007e8000c101904 */
[----:B------:R-:W1:Y:S02]  /*1060*/  LDG.E R16, desc[UR4][R10.64+-0x400] ;  /* 0xfffc00040a107981 */ /* 0x000e64000c1e1900 */
[----:B-1----:R-:W-:-:S05]  /*1070*/  FADD R21, R16, R16 ;  /* 0x0000001010157221 */ /* 0x002fca0000000000 */
[----:B------:R1:W-:Y:S04]  /*1080*/  STG.E desc[UR4][R8.64+-0x400], R21 ;  /* 0xfffc001508007986 */ /* 0x0003e8000c101904 */
[----:B------:R-:W2:Y:S01]  /*1090*/  LDG.E R16, desc[UR4][R10.64+-0x200] ;  /* 0xfffe00040a107981 */ /* 0x000ea2000c1e1900 */
[----:B------:R-:W-:Y:S01]  /*10a0*/  MOV R19, 0x0 ;  /* 0x0000000000137802 */ /* 0x000fe20000000f00 */
[----:B------:R-:W-:Y:S02]  /*10b0*/  IMAD.MOV.U32 R18, RZ, RZ, 0x600 ;  /* 0x00000600ff127424 */ /* 0x000fe400078e00ff */
[----:B--2---:R-:W-:-:S05]  /*10c0*/  FADD R23, R16, R16 ;  /* 0x0000001010177221 */ /* 0x004fca0000000000 */
[----:B------:R2:W-:Y:S04]  /*10d0*/  STG.E desc[UR4][R8.64+-0x200], R23 ;  /* 0xfffe001708007986 */ /* 0x0005e8000c101904 */
[----:B------:R-:W3:Y:S01]  /*10e0*/  LDG.E R22, desc[UR4][R10.64] ;  /* 0x000000040a167981 */ /* 0x000ee2000c1e1900 */
[----:B------:R-:W-:-:S03]  /*10f0*/  IMAD.WIDE R18, R12, 0x4, R18 ;  /* 0x000000040c127825 */ /* 0x000fc600078e0212 */
[----:B------:R-:W-:-:S04]  /*1100*/  IADD3 R16, P1, PT, R18, R4, RZ ;  /* 0x0000000412107210 */ /* 0x000fc80007f3e0ff */
[----:B0-----:R-:W-:Y:S01]  /*1110*/  IADD3.X R17, PT, PT, R19, R5, RZ, P1, !PT ;  /* 0x0000000513117210 */ /* 0x001fe20000ffe4ff */
[----:B---3--:R-:W-:-:S05]  /*1120*/  FADD R25, R22, R22 ;  /* 0x0000001616197221 */ /* 0x008fca0000000000 */
[----:B------:R0:W-:Y:S04]  /*1130*/  STG.E desc[UR4][R8.64], R25 ;  /* 0x0000001908007986 */ /* 0x0001e8000c101904 */
[----:B-1----:R-:W3:Y:S01]  /*1140*/  LDG.E R21, desc[UR4][R16.64+-0x600] ;  /* 0xfffa000410157981 */ /* 0x002ee2000c1e1900 */
[----:B------:R-:W-:-:S05]  /*1150*/  IADD3 R18, P1, PT, R18, R2, RZ ;  /* 0x0000000212127210 */ /* 0x000fca0007f3e0ff */
[----:B------:R-:W-:Y:S02]  /*1160*/  IMAD.X R19, R19, 0x1, R3, P1 ;  /* 0x0000000113137824 */ /* 0x000fe400008e0603 */
[----:B---3--:R-:W-:-:S05]  /*1170*/  FADD R21, R21, R21 ;  /* 0x0000001515157221 */ /* 0x008fca0000000000 */
[----:B------:R1:W-:Y:S04]  /*1180*/  STG.E desc[UR4][R18.64+-0x600], R21 ;  /* 0xfffa001512007986 */ /* 0x0003e8000c101904 */
[----:B------:R-:W3:Y:S02]  /*1190*/  LDG.E R10, desc[UR4][R16.64+-0x400] ;  /* 0xfffc0004100a7981 */ /* 0x000ee4000c1e1900 */
[----:B---3--:R-:W-:-:S05]  /*11a0*/  FADD R11, R10, R10 ;  /* 0x0000000a0a0b7221 */ /* 0x008fca0000000000 */
[----:B------:R3:W-:Y:S04]  /*11b0*/  STG.E desc[UR4][R18.64+-0x400], R11 ;  /* 0xfffc000b12007986 */ /* 0x0007e8000c101904 */
[----:B------:R-:W2:Y:S02]  /*11c0*/  LDG.E R10, desc[UR4][R16.64+-0x200] ;  /* 0xfffe0004100a7981 */ /* 0x000ea4000c1e1900 */
[----:B--2---:R-:W-:-:S05]  /*11d0*/  FADD R23, R10, R10 ;  /* 0x0000000a0a177221 */ /* 0x004fca0000000000 */
[----:B------:R2:W-:Y:S04]  /*11e0*/  STG.E desc[UR4][R18.64+-0x200], R23 ;  /* 0xfffe001712007986 */ /* 0x0005e8000c101904 */
[----:B0-----:R-:W4:Y:S02]  /*11f0*/  LDG.E R8, desc[UR4][R16.64] ;  /* 0x0000000410087981 */ /* 0x001f24000c1e1900 */
[----:B----4-:R-:W-:-:S05]  /*1200*/  FADD R9, R8, R8 ;  /* 0x0000000808097221 */ /* 0x010fca0000000000 */
[----:B------:R0:W-:Y:S04]  /*1210*/  STG.E desc[UR4][R18.64], R9 ;  /* 0x0000000912007986 */ /* 0x0001e8000c101904 */
[----:B------:R-:W1:Y:S02]  /*1220*/  LDG.E R8, desc[UR4][R16.64+0x200] ;  /* 0x0002000410087981 */ /* 0x000e64000c1e1900 */
[----:B-1----:R-:W-:-:S05]  /*1230*/  FADD R21, R8, R8 ;  /* 0x0000000808157221 */ /* 0x002fca0000000000 */
[----:B------:R0:W-:Y:S04]  /*1240*/  STG.E desc[UR4][R18.64+0x200], R21 ;  /* 0x0002001512007986 */ /* 0x0001e8000c101904 */
[----:B------:R-:W3:Y:S02]  /*1250*/  LDG.E R8, desc[UR4][R16.64+0x400] ;  /* 0x0004000410087981 */ /* 0x000ee4000c1e1900 */
[----:B---3--:R-:W-:-:S05]  /*1260*/  FADD R11, R8, R8 ;  /* 0x00000008080b7221 */ /* 0x008fca0000000000 */
[----:B------:R0:W-:Y:S04]  /*1270*/  STG.E desc[UR4][R18.64+0x400], R11 ;  /* 0x0004000b12007986 */ /* 0x0001e8000c101904 */
[----:B------:R-:W2:Y:S01]  /*1280*/  LDG.E R8, desc[UR4][R16.64+0x600] ;  /* 0x0006000410087981 */ /* 0x000ea2000c1e1900 */
[----:B------:R-:W-:Y:S01]  /*1290*/  IADD3 R14, PT, PT, R14, 0x10, RZ ;  /* 0x000000100e0e7810 */ /* 0x000fe20007ffe0ff */
[----:B------:R-:W-:Y:S01]  /*12a0*/  VIADD R12, R12, 0x800 ;  /* 0x000008000c0c7836 */ /* 0x000fe20000000000 */
[----:B------:R-:W-:Y:S02]  /*12b0*/  IADD3 R13, P2, PT, R13, 0x2000, RZ ;  /* 0x000020000d0d7810 */ /* 0x000fe40007f5e0ff */
[----:B------:R-:W-:Y:S02]  /*12c0*/  ISETP.NE.AND P1, PT, R14, RZ, PT ;  /* 0x000000ff0e00720c */ /* 0x000fe40003f25270 */
[----:B------:R-:W-:Y:S01]  /*12d0*/  IADD3.X R15, PT, PT, RZ, R15, RZ, P2, !PT ;  /* 0x0000000fff0f7210 */ /* 0x000fe200017fe4ff */
[----:B--2---:R-:W-:-:S05]  /*12e0*/  FADD R23, R8, R8 ;  /* 0x0000000808177221 */ /* 0x004fca0000000000 */
[----:B------:R0:W-:Y:S05]  /*12f0*/  STG.E desc[UR4][R18.64+0x600], R23 ;  /* 0x0006001712007986 */ /* 0x0001ea000c101904 */
[----:B------:R-:W-:Y:S05]  /*1300*/  @P1 BRA `(.L_x_23) ;  /* 0xfffffff800fc1947 */ /* 0x000fea000383ffff */
.L_x_22:
[----:B------:R-:W-:Y:S05]  /*1310*/  @!P0 EXIT ;  /* 0x000000000000894d */ /* 0x000fea0003800000 */
[----:B------:R-:W-:Y:S02]  /*1320*/  ISETP.GE.U32.AND P0, PT, R20, 0x8, PT ;  /* 0x000000081400780c */ /* 0x000fe40003f06070 */
[----:B------:R-:W-:-:S04]  /*1330*/  LOP3.LUT R14, R0, 0x7, RZ, 0xc0, !PT ;  /* 0x00000007000e7812 */ /* 0x000fc800078ec0ff */
[----:B------:R-:W-:-:S07]  /*1340*/  ISETP.NE.AND P1, PT, R14, RZ, PT ;  /* 0x000000ff0e00720c */ /* 0x000fce0003f25270 */
[----:B------:R-:W-:Y:S06]  /*1350*/  @!P0 BRA `(.L_x_24) ;  /* 0x0000000000708947 */ /* 0x000fec0003800000 */
[----:B0-----:R-:W-:-:S05]  /*1360*/  LEA R11, R6, R7, 0x7 ;  /* 0x00000007060b7211 */ /* 0x001fca00078e38ff */
[----:B------:R-:W-:-:S05]  /*1370*/  IMAD.WIDE R8, R11, 0x4, R4 ;  /* 0x000000040b087825 */ /* 0x000fca00078e0204 */
[----:B------:R-:W2:Y:S01]  /*1380*/  LDG.E R12, desc[UR4][R8.64] ;  /* 0x00000004080c7981 */ /* 0x000ea2000c1e1900 */
[----:B------:R-:W-:-:S04]  /*1390*/  IMAD.WIDE R10, R11, 0x4, R2 ;  /* 0x000000040b0a7825 */ /* 0x000fc800078e0202 */
[----:B--2---:R-:W-:-:S05]  /*13a0*/  FADD R13, R12, R12 ;  /* 0x0000000c0c0d7221 */ /* 0x004fca0000000000 */
[----:B------:R0:W-:Y:S04]  /*13b0*/  STG.E desc[UR4][R10.64], R13 ;  /* 0x0000000d0a007986 */ /* 0x0001e8000c101904 */
[----:B------:R-:W2:Y:S02]  /*13c0*/  LDG.E R12, desc[UR4][R8.64+0x200] ;  /* 0x00020004080c7981 */ /* 0x000ea4000c1e1900 */
[----:B--2---:R-:W-:-:S05]  /*13d0*/  FADD R15, R12, R12 ;  /* 0x0000000c0c0f7221 */ /* 0x004fca0000000000 */
[----:B------:R1:W-:Y:S04]  /*13e0*/  STG.E desc[UR4][R10.64+0x200], R15 ;  /* 0x0002000f0a007986 */ /* 0x0003e8000c101904 */
[----:B------:R-:W2:Y:S02]  /*13f0*/  LDG.E R12, desc[UR4][R8.64+0x400] ;  /* 0x00040004080c7981 */ /* 0x000ea4000c1e1900 */
[----:B--2---:R-:W-:-:S05]  /*1400*/  FADD R17, R12, R12 ;  /* 0x0000000c0c117221 */ /* 0x004fca0000000000 */
[----:B------:R2:W-:Y:S04]  /*1410*/  STG.E desc[UR4][R10.64+0x400], R17 ;  /* 0x000400110a007986 */ /* 0x0005e8000c101904 */
[----:B------:R-:W3:Y:S02]  /*1420*/  LDG.E R12, desc[UR4][R8.64+0x600] ;  /* 0x00060004080c7981 */ /* 0x000ee4000c1e1900 */
[----:B---3--:R-:W-:-:S05]  /*1430*/  FADD R19, R12, R12 ;  /* 0x0000000c0c137221 */ /* 0x008fca0000000000 */
[----:B------:R3:W-:Y:S04]  /*1440*/  STG.E desc[UR4][R10.64+0x600], R19 ;  /* 0x000600130a007986 */ /* 0x0007e8000c101904 */
[----:B------:R-:W0:Y:S02]  /*1450*/  LDG.E R12, desc[UR4][R8.64+0x800] ;  /* 0x00080004080c7981 */ /* 0x000e24000c1e1900 */
[----:B0-----:R-:W-:-:S05]  /*1460*/  FADD R13, R12, R12 ;  /* 0x0000000c0c0d7221 */ /* 0x001fca0000000000 */
[----:B------:R4:W-:Y:S04]  /*1470*/  STG.E desc[UR4][R10.64+0x800], R13 ;  /* 0x0008000d0a007986 */ /* 0x0009e8000c101904 */
[----:B------:R-:W1:Y:S02]  /*1480*/  LDG.E R12, desc[UR4][R8.64+0xa00] ;  /* 0x000a0004080c7981 */ /* 0x000e64000c1e1900 */
[----:B-1----:R-:W-:-:S05]  /*1490*/  FADD R15, R12, R12 ;  /* 0x0000000c0c0f7221 */ /* 0x002fca0000000000 */
[----:B------:R4:W-:Y:S04]  /*14a0*/  STG.E desc[UR4][R10.64+0xa00], R15 ;  /* 0x000a000f0a007986 */ /* 0x0009e8000c101904 */
[----:B------:R-:W2:Y:S02]  /*14b0*/  LDG.E R12, desc[UR4][R8.64+0xc00] ;  /* 0x000c0004080c7981 */ /* 0x000ea4000c1e1900 */
[----:B--2---:R-:W-:-:S05]  /*14c0*/  FADD R17, R12, R12 ;  /* 0x0000000c0c117221 */ /* 0x004fca0000000000 */
[----:B------:R4:W-:Y:S04]  /*14d0*/  STG.E desc[UR4][R10.64+0xc00], R17 ;  /* 0x000c00110a007986 */ /* 0x0009e8000c101904 */
[----:B------:R-:W3:Y:S01]  /*14e0*/  LDG.E R12, desc[UR4][R8.64+0xe00] ;  /* 0x000e0004080c7981 */ /* 0x000ee2000c1e1900 */
[----:B------:R-:W-:Y:S01]  /*14f0*/  IADD3 R6, PT, PT, R6, 0x8, RZ ;  /* 0x0000000806067810 */ /* 0x000fe20007ffe0ff */
[----:B---3--:R-:W-:-:S05]  /*1500*/  FADD R19, R12, R12 ;  /* 0x0000000c0c137221 */ /* 0x008fca0000000000 */
[----:B------:R4:W-:Y:S02]  /*1510*/  STG.E desc[UR4][R10.64+0xe00], R19 ;  /* 0x000e00130a007986 */ /* 0x0009e4000c101904 */
.L_x_24:
[----:B------:R-:W-:Y:S05]  /*1520*/  @!P1 EXIT ;  /* 0x000000000000994d */ /* 0x000fea0003800000 */
[----:B------:R-:W-:Y:S02]  /*1530*/  ISETP.GE.U32.AND P0, PT, R14, 0x4, PT ;  /* 0x000000040e00780c */ /* 0x000fe40003f06070 */
[----:B------:R-:W-:-:S04]  /*1540*/  LOP3.LUT R12, R0, 0x3, RZ, 0xc0, !PT ;  /* 0x00000003000c7812 */ /* 0x000fc800078ec0ff */
[----:B------:R-:W-:-:S07]  /*1550*/  ISETP.NE.AND P1, PT, R12, RZ, PT ;  /* 0x000000ff0c00720c */ /* 0x000fce0003f25270 */
[----:B------:R-:W-:Y:S06]  /*1560*/  @!P0 BRA `(.L_x_25) ;  /* 0x0000000000408947 */ /* 0x000fec0003800000 */
[----:B0-----:R-:W-:-:S04]  /*1570*/  IMAD R9, R6, 0x80, R7 ;  /* 0x0000008006097824 */ /* 0x001fc800078e0207 */
[----:B----4-:R-:W-:-:S05]  /*1580*/  IMAD.WIDE R10, R9, 0x4, R4 ;  /* 0x00000004090a7825 */ /* 0x010fca00078e0204 */
        /* <DEDUP_REMOVED lines=10> */
[----:B------:R-:W2:Y:S01]  /*1630*/  LDG.E R0, desc[UR4][R10.64+0x600] ;  /* 0x000600040a007981 */ /* 0x000ea2000c1e1900 */
[----:B------:R-:W-:Y:S01]  /*1640*/  IADD3 R6, PT, PT, R6, 0x4, RZ ;  /* 0x0000000406067810 */ /* 0x000fe20007ffe0ff */
[----:B--2---:R-:W-:-:S05]  /*1650*/  FADD R19, R0, R0 ;  /* 0x0000000000137221 */ /* 0x004fca0000000000 */
[----:B------:R1:W-:Y:S02]  /*1660*/  STG.E desc[UR4][R8.64+0x600], R19 ;  /* 0x0006001308007986 */ /* 0x0003e4000c101904 */
.L_x_25:
[----:B------:R-:W-:Y:S05]  /*1670*/  @!P1 EXIT ;  /* 0x000000000000994d */ /* 0x000fea0003800000 */
[----:B0---4-:R-:W-:Y:S01]  /*1680*/  LEA R11, R6, R7, 0x7 ;  /* 0x00000007060b7211 */ /* 0x011fe200078e38ff */
[----:B------:R-:W-:-:S07]  /*1690*/  IMAD.MOV R0, RZ, RZ, -R12 ;  /* 0x000000ffff007224 */ /* 0x000fce00078e0a0c */
.L_x_26:
[----:B-1----:R-:W-:-:S06]  /*16a0*/  IMAD.WIDE R8, R11, 0x4, R4 ;  /* 0x000000040b087825 */ /* 0x002fcc00078e0204 */
[----:B------:R-:W2:Y:S01]  /*16b0*/  LDG.E R8, desc[UR4][R8.64] ;  /* 0x0000000408087981 */ /* 0x000ea2000c1e1900 */
[----:B------:R-:W-:Y:S01]  /*16c0*/  IADD3 R0, PT, PT, R0, 0x1, RZ ;  /* 0x0000000100007810 */ /* 0x000fe20007ffe0ff */
[----:B0-----:R-:W-:-:S03]  /*16d0*/  IMAD.WIDE R6, R11, 0x4, R2 ;  /* 0x000000040b067825 */ /* 0x001fc600078e0202 */
[----:B------:R-:W-:Y:S01]  /*16e0*/  ISETP.NE.AND P0, PT, R0, RZ, PT ;  /* 0x000000ff0000720c */ /* 0x000fe20003f05270 */
[----:B--2---:R-:W-:-:S05]  /*16f0*/  FADD R13, R8, R8 ;  /* 0x00000008080d7221 */ /* 0x004fca0000000000 */
[----:B------:R0:W-:Y:S07]  /*1700*/  STG.E desc[UR4][R6.64], R13 ;  /* 0x0000000d06007986 */ /* 0x0001ee000c101904 */
[----:B------:R-:W-:Y:S05]  /*1710*/  @!P0 EXIT ;  /* 0x000000000000894d */ /* 0x000fea0003800000 */
[----:B------:R-:W-:Y:S01]  /*1720*/  IADD3 R11, PT, PT, R11, 0x80, RZ ;  /* 0x000000800b0b7810 */ /* 0x000fe20007ffe0ff */
[----:B------:R-:W-:Y:S06]  /*1730*/  BRA `(.L_x_26) ;  /* 0xfffffffc00d87947 */ /* 0x000fec000383ffff */
.L_x_27:
[----:B------:R-:W-:-:S00]  /*1740*/  BRA `(.L_x_27) ;  /* 0xfffffffc00fc7947 */ /* 0x000fc0000383ffff */
[----:B------:R-:W-:-:S00]  /*1750*/  NOP ;  /* 0x0000000000007918 */ /* 0x000fc00000000000 */
        /* <DEDUP_REMOVED lines=10> */
.L_x_47:


//--------------------- .text._ZN3cub18CUB_300001_SM_10006detail9transform16transform_kernelINS2_10policy_hubILb1EN4cuda3std3__45tupleIJN6thrust24THRUST_300001_SM_1000_NS6detail15normal_iteratorINSA_10device_ptrIfEEEEEEEE10policy1000Ei6squareSF_JPfEEEvT0_iT1_T2_DpNS2_10kernel_argIT3_EE --------------------------
	.section	.text._ZN3cub18CUB_300001_SM_10006detail9transform16transform_kernelINS2_10policy_hubILb1EN4cuda3std3__45tupleIJN6thrust24THRUST_300001_SM_1000_NS6detail15normal_iteratorINSA_10device_ptrIfEEEEEEEE10policy1000Ei6squareSF_JPfEEEvT0_iT1_T2_DpNS2_10kernel_argIT3_EE,"ax",@progbits
	.align	128
        .global         _ZN3cub18CUB_300001_SM_10006detail9transform16transform_kernelINS2_10policy_hubILb1EN4cuda3std3__45tupleIJN6thrust24THRUST_300001_SM_1000_NS6detail15normal_iteratorINSA_10device_ptrIfEEEEEEEE10policy1000Ei6squareSF_JPfEEEvT0_iT1_T2_DpNS2_10kernel_argIT3_EE
        .type           _ZN3cub18CUB_300001_SM_10006detail9transform16transform_kernelINS2_10policy_hubILb1EN4cuda3std3__45tupleIJN6thrust24THRUST_300001_SM_1000_NS6detail15normal_iteratorINSA_10device_ptrIfEEEEEEEE10policy1000Ei6squareSF_JPfEEEvT0_iT1_T2_DpNS2_10kernel_argIT3_EE,@function
        .size           _ZN3cub18CUB_300001_SM_10006detail9transform16transform_kernelINS2_10policy_hubILb1EN4cuda3std3__45tupleIJN6thrust24THRUST_300001_SM_1000_NS6detail15normal_iteratorINSA_10device_ptrIfEEEEEEEE10policy1000Ei6squareSF_JPfEEEvT0_iT1_T2_DpNS2_10kernel_argIT3_EE,(.L_x_48 - _ZN3cub18CUB_300001_SM_10006detail9transform16transform_kernelINS2_10policy_hubILb1EN4cuda3std3__45tupleIJN6thrust24THRUST_300001_SM_1000_NS6detail15normal_iteratorINSA_10device_ptrIfEEEEEEEE10policy1000Ei6squareSF_JPfEEEvT0_iT1_T2_DpNS2_10kernel_argIT3_EE)
        .other          _ZN3cub18CUB_300001_SM_10006detail9transform16transform_kernelINS2_10policy_hubILb1EN4cuda3std3__45tupleIJN6thrust24THRUST_300001_SM_1000_NS6detail15normal_iteratorINSA_10device_ptrIfEEEEEEEE10policy1000Ei6squareSF_JPfEEEvT0_iT1_T2_DpNS2_10kernel_argIT3_EE,@"STO_CUDA_ENTRY STV_DEFAULT"
_ZN3cub18CUB_300001_SM_10006detail9transform16transform_kernelINS2_10policy_hubILb1EN4cuda3std3__45tupleIJN6thrust24THRUST_300001_SM_1000_NS6detail15normal_iteratorINSA_10device_ptrIfEEEEEEEE10policy1000Ei6squareSF_JPfEEEvT0_iT1_T2_DpNS2_10kernel_argIT3_EE:
.text._ZN3cub18CUB_300001_SM_10006detail9transform16transform_kernelINS2_10policy_hubILb1EN4cuda3std3__45tupleIJN6thrust24THRUST_300001_SM_1000_NS6detail15normal_iteratorINSA_10device_ptrIfEEEEEEEE10policy1000Ei6squareSF_JPfEEEvT0_iT1_T2_DpNS2_10kernel_argIT3_EE:
[----:B------:R-:W-:Y:S08]  /*0000*/  LDC R1, c[0x0][0x37c] ;  /* 0x0000df00ff017b82 */ /* 0x000ff00000000800 */
[----:B------:R-:W0:Y:S01]  /*0010*/  LDC.64 R8, c[0x0][0x380] ;  /* 0x0000e000ff087b82 */ /* 0x000e220000000a00 */
[----:B------:R-:W1:Y:S01]  /*0020*/  S2R R0, SR_TID.X ;  /* 0x0000000000007919 */ /* 0x000e620000002100 */
[----:B------:R-:W2:Y:S01]  /*0030*/  LDCU.64 UR6, c[0x0][0x358] ;  /* 0x00006b00ff0677ac */ /* 0x000ea20008000a00 */
[----:B------:R-:W-:Y:S05]  /*0040*/  BSSY.RECONVERGENT B0, `(.L_x_28) ;  /* 0x0000016000007945 */ /* 0x000fea0003800200 */
[----:B------:R-:W3:Y:S08]  /*0050*/  S2UR UR4, SR_CTAID.X ;  /* 0x00000000000479c3 */ /* 0x000ef00000002500 */
[----:B------:R-:W4:Y:S01]  /*0060*/  LDC.64 R2, c[0x0][0x398] ;  /* 0x0000e600ff027b82 */ /* 0x000f220000000a00 */
[----:B0-----:R-:W-:-:S07]  /*0070*/  SHF.L.U32 R7, R9, 0x7, RZ ;  /* 0x0000000709077819 */ /* 0x001fce00000006ff */
[----:B------:R-:W0:Y:S01]  /*0080*/  LDC.64 R4, c[0x0][0x390] ;  /* 0x0000e400ff047b82 */ /* 0x000e220000000a00 */
[----:B---3--:R-:W-:Y:S01]  /*0090*/  IMAD R13, R7, UR4, RZ ;  /* 0x00000004070d7c24 */ /* 0x008fe2000f8e02ff */
[----:B-1----:R-:W-:-:S04]  /*00a0*/  SHF.L.U32 R15, R0, 0x7, RZ ;  /* 0x00000007000f7819 */ /* 0x002fc800000006ff */
[----:B------:R-:W-:-:S04]  /*00b0*/  IADD3 R8, PT, PT, -R13, R8, RZ ;  /* 0x000000080d087210 */ /* 0x000fc80007ffe1ff */
[CC--:B------:R-:W-:Y:S02]  /*00c0*/  VIMNMX R6, PT, PT, R7.reuse, R8.reuse, PT ;  /* 0x0000000807067248 */ /* 0x0c0fe40003fe0100 */
[----:B------:R-:W-:Y:S02]  /*00d0*/  ISETP.GT.AND P0, PT, R7, R8, PT ;  /* 0x000000080700720c */ /* 0x000fe40003f04270 */
[----:B------:R-:W-:-:S04]  /*00e0*/  SHF.L.U32 R12, R6, 0x2, RZ ;  /* 0x00000002060c7819 */ /* 0x000fc800000006ff */
[----:B------:R-:W-:-:S13]  /*00f0*/  ISETP.GE.AND P1, PT, R15, R12, PT ;  /* 0x0000000c0f00720c */ /* 0x000fda0003f26270 */
[----:B--2-4-:R-:W-:Y:S05]  /*0100*/  @P1 BRA `(.L_x_29) ;  /* 0x0000000000241947 */ /* 0x014fea0003800000 */
[----:B------:R-:W1:Y:S02]  /*0110*/  LDC.64 R10, c[0x0][0x398] ;  /* 0x0000e600ff0a7b82 */ /* 0x000e640000000a00 */
[----:B-1----:R-:W-:-:S04]  /*0120*/  IMAD.WIDE.U32 R10, R0, 0x80, R10 ;  /* 0x00000080000a7825 */ /* 0x002fc800078e000a */
[----:B------:R-:W-:-:S07]  /*0130*/  IMAD.WIDE R10, R13, 0x4, R10 ;  /* 0x000000040d0a7825 */ /* 0x000fce00078e020a */
.L_x_30:
[----:B------:R-:W-:Y:S01]  /*0140*/  VIADD R15, R15, 0x4000 ;  /* 0x000040000f0f7836 */ /* 0x000fe20000000000 */
[----:B------:R1:W-:Y:S04]  /*0150*/  CCTL.E.PF2 [R10] ;  /* 0x000000000a00798f */ /* 0x0003e80000800100 */
[----:B------:R-:W-:Y:S02]  /*0160*/  ISETP.GE.AND P1, PT, R15, R12, PT ;  /* 0x0000000c0f00720c */ /* 0x000fe40003f26270 */
[----:B-1----:R-:W-:-:S04]  /*0170*/  IADD3 R10, P2, PT, R10, 0x4000, RZ ;  /* 0x000040000a0a7810 */ /* 0x002fc80007f5e0ff */
[----:B------:R-:W-:-:S07]  /*0180*/  IADD3.X R11, PT, PT, RZ, R11, RZ, P2, !PT ;  /* 0x0000000bff0b7210 */ /* 0x000fce00017fe4ff */
[----:B------:R-:W-:Y:S05]  /*0190*/  @!P1 BRA `(.L_x_30) ;  /* 0xfffffffc00e89947 */ /* 0x000fea000383ffff */
.L_x_29:
[----:B------:R-:W-:Y:S05]  /*01a0*/  BSYNC.RECONVERGENT B0 ;  /* 0x0000000000007941 */ /* 0x000fea0003800200 */
.L_x_28:
[----:B------:R-:W-:-:S04]  /*01b0*/  IMAD.WIDE R2, R13, 0x4, R2 ;  /* 0x000000040d027825 */ /* 0x000fc800078e0202 */
[----:B0-----:R-:W-:Y:S01]  /*01c0*/  IMAD.WIDE R4, R13, 0x4, R4 ;  /* 0x000000040d047825 */ /* 0x001fe200078e0204 */
[----:B------:R-:W-:Y:S06]  /*01d0*/  @P0 BRA `(.L_x_31) ;  /* 0x0000000800440947 */ /* 0x000fec0003800000 */
        /* <DEDUP_REMOVED lines=10> */
[----:B------:R-:W-:Y:S02]  /*0280*/  LOP3.LUT R13, R14, 0x1000, RZ, 0xfc, !PT ;  /* 0x000010000e0d7812 */ /* 0x000fe400078efcff */
[----:B------:R-:W-:-:S07]  /*0290*/  IADD3 R12, PT, PT, -R7, RZ, RZ ;  /* 0x000000ff070c7210 */ /* 0x000fce0007ffe1ff */
.L_x_33:
[----:B------:R-:W-:-:S05]  /*02a0*/  IADD3 R10, P1, PT, R2, R13, RZ ;  /* 0x0000000d020a7210 */ /* 0x000fca0007f3e0ff */
[----:B0-----:R-:W-:-:S05]  /*02b0*/  IMAD.X R11, R3, 0x1, R15, P1 ;  /* 0x00000001030b7824 */ /* 0x001fca00008e060f */
        /* <DEDUP_REMOVED lines=24> */
[----:B------:R-:W-:Y:S01]  /*0440*/  HFMA2 R19, -RZ, RZ, 0, 0 ;  /* 0x00000000ff137431 */ /* 0x000fe200000001ff */
[----:B------:R-:W-:Y:S01]  /*0450*/  MOV R18, 0x600 ;  /* 0x0000060000127802 */ /* 0x000fe20000000f00 */
        /* <DEDUP_REMOVED lines=8> */
[----:B------:R-:W1:Y:S01]  /*04e0*/  LDG.E R14, desc[UR6][R16.64+-0x600] ;  /* 0xfffa0006100e7981 */ /* 0x000e62000c1e1900 */
[----:B------:R-:W-:-:S05]  /*04f0*/  IADD3 R18, P1, PT, R4, R18, RZ ;  /* 0x0000001204127210 */ /* 0x000fca0007f3e0ff */
[----:B------:R-:W-:Y:S02]  /*0500*/  IMAD.X R19, R5, 0x1, R19, P1 ;  /* 0x0000000105137824 */ /* 0x000fe400008e0613 */
[----:B-1----:R-:W-:-:S05]  /*0510*/  FADD R21, R14, R14 ;  /* 0x0000000e0e157221 */ /* 0x002fca0000000000 */
        /* <DEDUP_REMOVED lines=17> */
[----:B------:R-:W-:Y:S02]  /*0630*/  IADD3 R12, PT, PT, R12, 0x10, RZ ;  /* 0x000000100c0c7810 */ /* 0x000fe40007ffe0ff */
[----:B------:R-:W-:Y:S02]  /*0640*/  IADD3 R13, P2, PT, R13, 0x2000, RZ ;  /* 0x000020000d0d7810 */ /* 0x000fe40007f5e0ff */
[----:B------:R-:W-:Y:S02]  /*0650*/  ISETP.NE.AND P1, PT, R12, RZ, PT ;  /* 0x000000ff0c00720c */ /* 0x000fe40003f25270 */
[----:B------:R-:W-:-:S02]  /*0660*/  IADD3.X R15, PT, PT, RZ, R15, RZ, P2, !PT ;  /* 0x0000000fff0f7210 */ /* 0x000fc400017fe4ff */
[----:B------:R-:W-:Y:S01]  /*0670*/  IADD3 R6, PT, PT, R6, 0x800, RZ ;  /* 0x0000080006067810 */ /* 0x000fe20007ffe0ff */
[----:B--2---:R-:W-:-:S05]  /*0680*/  FADD R23, R8, R8 ;  /* 0x0000000808177221 */ /* 0x004fca0000000000 */
[----:B------:R0:W-:Y:S03]  /*0690*/  STG.E desc[UR6][R18.64+0x600], R23 ;  /* 0x0006001712007986 */ /* 0x0001e6000c101906 */
[----:B------:R-:W-:Y:S05]  /*06a0*/  @P1 BRA `(.L_x_33) ;  /* 0xfffffff800fc1947 */ /* 0x000fea000383ffff */
.L_x_32:
[----:B------:R-:W-:Y:S05]  /*06b0*/  @!P0 EXIT ;  /* 0x000000000000894d */ /* 0x000fea0003800000 */
[----:B------:R-:W1:Y:S01]  /*06c0*/  LDCU UR4, c[0x0][0x384] ;  /* 0x00007080ff0477ac */ /* 0x000e620008000800 */
[----:B------:R-:W-:Y:S01]  /*06d0*/  ISETP.GE.U32.AND P0, PT, R20, 0x8, PT ;  /* 0x000000081400780c */ /* 0x000fe20003f06070 */
[----:B-1----:R-:W-:-:S06]  /*06e0*/  ULOP3.LUT UR5, UR4, 0x7, URZ, 0xc0, !UPT ;  /* 0x0000000704057892 */ /* 0x002fcc000f8ec0ff */
[----:B------:R-:W-:-:S06]  /*06f0*/  ISETP.NE.AND P1, PT, RZ, UR5, PT ;  /* 0x00000005ff007c0c */ /* 0x000fcc000bf25270 */
[----:B------:R-:W-:Y:S07]  /*0700*/  @!P0 BRA `(.L_x_34) ;  /* 0x0000000000708947 */ /* 0x000fee0003800000 */
        /* <DEDUP_REMOVED lines=25> */
[----:B------:R-:W-:Y:S02]  /*08a0*/  VIADD R7, R7, 0x8 ;  /* 0x0000000807077836 */ /* 0x000fe40000000000 */
[----:B---3--:R-:W-:-:S05]  /*08b0*/  FADD R19, R6, R6 ;  /* 0x0000000606137221 */ /* 0x008fca0000000000 */
[----:B------:R4:W-:Y:S02]  /*08c0*/  STG.E desc[UR6][R10.64+0xe00], R19 ;  /* 0x000e00130a007986 */ /* 0x0009e4000c101906 */
.L_x_34:
[----:B------:R-:W-:Y:S05]  /*08d0*/  @!P1 EXIT ;  /* 0x000000000000994d */ /* 0x000fea0003800000 */
[----:B------:R-:W-:Y:S02]  /*08e0*/  UISETP.GE.U32.AND UP0, UPT, UR5, 0x4, UPT ;  /* 0x000000040500788c */ /* 0x000fe4000bf06070 */
[----:B------:R-:W-:-:S06]  /*08f0*/  ULOP3.LUT UR4, UR4, 0x3, URZ, 0xc0, !UPT ;  /* 0x0000000304047892 */ /* 0x000fcc000f8ec0ff */
[----:B------:R-:W-:Y:S01]  /*0900*/  ISETP.NE.AND P0, PT, RZ, UR4, PT ;  /* 0x00000004ff007c0c */ /* 0x000fe2000bf05270 */
[----:B------:R-:W-:-:S12]  /*0910*/  BRA.U !UP0, `(.L_x_35) ;  /* 0x0000000108407547 */ /* 0x000fd8000b800000 */
[----:B0---4-:R-:W-:-:S05]  /*0920*/  LEA R11, R7, R0, 0x7 ;  /* 0x00000000070b7211 */ /* 0x011fca00078e38ff */
        /* <DEDUP_REMOVED lines=15> */
.L_x_35:
[----:B------:R-:W-:Y:S05]  /*0a20*/  @!P0 EXIT ;  /* 0x000000000000894d */ /* 0x000fea0003800000 */
[----:B01--4-:R-:W-:Y:S01]  /*0a30*/  LEA R11, R7, R0, 0x7 ;  /* 0x00000000070b7211 */ /* 0x013fe200078e38ff */
[----:B------:R-:W-:-:S12]  /*0a40*/  UIADD3 UR4, UPT, UPT, -UR4, URZ, URZ ;  /* 0x000000ff04047290 */ /* 0x000fd8000fffe1ff */
.L_x_36:
[----:B------:R-:W-:-:S06]  /*0a50*/  IMAD.WIDE R8, R11, 0x4, R2 ;  /* 0x000000040b087825 */ /* 0x000fcc00078e0202 */
[----:B------:R-:W2:Y:S01]  /*0a60*/  LDG.E R8, desc[UR6][R8.64] ;  /* 0x0000000608087981 */ /* 0x000ea2000c1e1900 */
[C---:B0-----:R-:W-:Y:S01]  /*0a70*/  IMAD.WIDE R6, R11.reuse, 0x4, R4 ;  /* 0x000000040b067825 */ /* 0x041fe200078e0204 */
[----:B------:R-:W-:Y:S01]  /*0a80*/  UIADD3 UR4, UPT, UPT, UR4, 0x1, URZ ;  /* 0x0000000104047890 */ /* 0x000fe2000fffe0ff */
[----:B------:R-:W-:-:S03]  /*0a90*/  IADD3 R11, PT, PT, R11, 0x80, RZ ;  /* 0x000000800b0b7810 */ /* 0x000fc60007ffe0ff */
[----:B------:R-:W-:Y:S01]  /*0aa0*/  UISETP.NE.AND UP0, UPT, UR4, URZ, UPT ;  /* 0x000000ff0400728c */ /* 0x000fe2000bf05270 */
[----:B--2---:R-:W-:-:S05]  /*0ab0*/  FADD R13, R8, R8 ;  /* 0x00000008080d7221 */ /* 0x004fca0000000000 */
[----:B------:R0:W-:Y:S03]  /*0ac0*/  STG.E desc[UR6][R6.64], R13 ;  /* 0x0000000d06007986 */ /* 0x0001e6000c101906 */
[----:B------:R-:W-:Y:S05]  /*0ad0*/  BRA.U UP0, `(.L_x_36) ;  /* 0xfffffffd00dc7547 */ /* 0x000fea000b83ffff */
[----:B------:R-:W-:Y:S05]  /*0ae0*/  EXIT ;  /* 0x000000000000794d */ /* 0x000fea0003800000 */
.L_x_31:
[----:B------:R-:W-:-:S13]  /*0af0*/  ISETP.GE.AND P0, PT, R9, 0x1, PT ;  /* 0x000000010900780c */ /* 0x000fda0003f06270 */
[----:B------:R-:W-:Y:S05]  /*0b00*/  @!P0 EXIT ;  /* 0x000000000000894d */ /* 0x000fea0003800000 */
[C---:B------:R-:W-:Y:S01]  /*0b10*/  ISETP.GE.U32.AND P0, PT, R9.reuse, 0x8, PT ;  /* 0x000000080900780c */ /* 0x040fe20003f06070 */
[----:B------:R-:W-:Y:S01]  /*0b20*/  IMAD.MOV.U32 R7, RZ, RZ, RZ ;  /* 0x000000ffff077224 */ /* 0x000fe200078e00ff */
[----:B------:R-:W-:-:S11]  /*0b30*/  LOP3.LUT R20, R9, 0x7, RZ, 0xc0, !PT ;  /* 0x0000000709147812 */ /* 0x000fd600078ec0ff */
[----:B------:R-:W-:Y:S05]  /*0b40*/  @!P0 BRA `(.L_x_37) ;  /* 0x0000000000d08947 */ /* 0x000fea0003800000 */
[----:B------:R-:W-:Y:S02]  /*0b50*/  LOP3.LUT R7, R9, 0x7ffffff8, RZ, 0xc0, !PT ;  /* 0x7ffffff809077812 */ /* 0x000fe400078ec0ff */
[----:B------:R-:W-:-:S07]  /*0b60*/  MOV R12, RZ ;  /* 0x000000ff000c7202 */ /* 0x000fce0000000f00 */
.L_x_40:
[----:B0-----:R-:W-:-:S04]  /*0b70*/  LEA R13, R12, R0, 0x7 ;  /* 0x000000000c0d7211 */ /* 0x001fc800078e38ff */
        /* <DEDUP_REMOVED lines=10> */
[----:B------:R-:W-:Y:S01]  /*0c20*/  IADD3 R21, PT, PT, R13, 0x100, RZ ;  /* 0x000001000d157810 */ /* 0x000fe20007ffe0ff */
[----:B------:R-:W-:-:S03]  /*0c30*/  IMAD.WIDE R10, R11, 0x4, R4 ;  /* 0x000000040b0a7825 */ /* 0x000fc600078e0204 */
[----:B------:R-:W-:Y:S01]  /*0c40*/  ISETP.GE.AND P0, PT, R21, R6, PT ;  /* 0x000000061500720c */ /* 0x000fe20003f06270 */
[----:B------:R-:W-:Y:S02]  /*0c50*/  VIADD R21, R13, 0x180 ;  /* 0x000001800d157836 */ /* 0x000fe40000000000 */
[----:B--2---:R-:W-:-:S05]  /*0c60*/  @!P1 FADD R15, R18, R18 ;  /* 0x00000012120f9221 */ /* 0x004fca0000000000 */
[----:B------:R1:W-:Y:S05]  /*0c70*/  @!P1 STG.E desc[UR6][R10.64], R15 ;  /* 0x0000000f0a009986 */ /* 0x0003ea000c101906 */
[----:B------:R-:W2:Y:S01]  /*0c80*/  @!P0 LDG.E R14, desc[UR6][R8.64+0x200] ;  /* 0x00020006080e8981 */ /* 0x000ea2000c1e1900 */
[----:B------:R-:W-:Y:S02]  /*0c90*/  ISETP.GE.AND P1, PT, R21, R6, PT ;  /* 0x000000061500720c */ /* 0x000fe40003f26270 */
[----:B0-----:R-:W-:Y:S01]  /*0ca0*/  IADD3 R17, PT, PT, R13, 0x200, RZ ;  /* 0x000002000d117810 */ /* 0x001fe20007ffe0ff */
[----:B--2---:R-:W-:-:S05]  /*0cb0*/  @!P0 FADD R21, R14, R14 ;  /* 0x0000000e0e158221 */ /* 0x004fca0000000000 */
[----:B------:R-:W-:Y:S05]  /*0cc0*/  @!P0 STG.E desc[UR6][R10.64+0x200], R21 ;  /* 0x000200150a008986 */ /* 0x000fea000c101906 */
[----:B------:R-:W2:Y:S01]  /*0cd0*/  @!P1 LDG.E R14, desc[UR6][R8.64+0x400] ;  /* 0x00040006080e9981 */ /* 0x000ea2000c1e1900 */
[----:B------:R-:W-:Y:S02]  /*0ce0*/  ISETP.GE.AND P0, PT, R17, R6, PT ;  /* 0x000000061100720c */ /* 0x000fe40003f06270 */
[----:B-1----:R-:W-:Y:S01]  /*0cf0*/  IADD3 R15, PT, PT, R13, 0x280, RZ ;  /* 0x000002800d0f7810 */ /* 0x002fe20007ffe0ff */
[----:B--2---:R-:W-:-:S05]  /*0d00*/  @!P1 FADD R17, R14, R14 ;  /* 0x0000000e0e119221 */ /* 0x004fca0000000000 */
[----:B------:R0:W-:Y:S05]  /*0d10*/  @!P1 STG.E desc[UR6][R10.64+0x400], R17 ;  /* 0x000400110a009986 */ /* 0x0001ea000c101906 */
[----:B------:R-:W2:Y:S01]  /*0d20*/  @!P0 LDG.E R14, desc[UR6][R8.64+0x600] ;  /* 0x00060006080e8981 */ /* 0x000ea2000c1e1900 */
[----:B------:R-:W-:Y:S02]  /*0d30*/  ISETP.GE.AND P1, PT, R15, R6, PT ;  /* 0x000000060f00720c */ /* 0x000fe40003f26270 */
[----:B------:R-:W-:Y:S01]  /*0d40*/  IADD3 R19, PT, PT, R13, 0x300, RZ ;  /* 0x000003000d137810 */ /* 0x000fe20007ffe0ff */
[----:B--2---:R-:W-:-:S05]  /*0d50*/  @!P0 FADD R15, R14, R14 ;  /* 0x0000000e0e0f8221 */ /* 0x004fca0000000000 */
[----:B------:R1:W-:Y:S05]  /*0d60*/  @!P0 STG.E desc[UR6][R10.64+0x600], R15 ;  /* 0x0006000f0a008986 */ /* 0x0003ea000c101906 */
[----:B------:R-:W2:Y:S01]  /*0d70*/  @!P1 LDG.E R14, desc[UR6][R8.64+0x800] ;  /* 0x00080006080e9981 */ /* 0x000ea2000c1e1900 */
[----:B------:R-:W-:Y:S01]  /*0d80*/  ISETP.GE.AND P0, PT, R19, R6, PT ;  /* 0x000000061300720c */ /* 0x000fe20003f06270 */
[----:B--2---:R-:W-:-:S05]  /*0d90*/  @!P1 FADD R19, R14, R14 ;  /* 0x0000000e0e139221 */ /* 0x004fca0000000000 */
[----:B------:R1:W-:Y:S07]  /*0da0*/  @!P1 STG.E desc[UR6][R10.64+0x800], R19 ;  /* 0x000800130a009986 */ /* 0x0003ee000c101906 */
[----:B------:R-:W0:Y:S01]  /*0db0*/  @!P0 LDG.E R14, desc[UR6][R8.64+0xa00] ;  /* 0x000a0006080e8981 */ /* 0x000e22000c1e1900 */
[----:B------:R-:W-:Y:S01]  /*0dc0*/  IADD3 R13, PT, PT, R13, 0x380, RZ ;  /* 0x000003800d0d7810 */ /* 0x000fe20007ffe0ff */
[----:B------:R-:W-:Y:S01]  /*0dd0*/  VIADD R12, R12, 0x8 ;  /* 0x000000080c0c7836 */ /* 0x000fe20000000000 */
[----:B------:R-:W-:Y:S04]  /*0de0*/  BSSY.RECONVERGENT B0, `(.L_x_38) ;  /* 0x0000009000007945 */ /* 0x000fe80003800200 */
[----:B------:R-:W-:Y:S01]  /*0df0*/  ISETP.NE.AND P1, PT, R12, R7, PT ;  /* 0x000000070c00720c */ /* 0x000fe20003f25270 */
[----:B0-----:R-:W-:-:S05]  /*0e00*/  @!P0 FADD R17, R14, R14 ;  /* 0x0000000e0e118221 */ /* 0x001fca0000000000 */
[----:B------:R1:W-:Y:S01]  /*0e10*/  @!P0 STG.E desc[UR6][R10.64+0xa00], R17 ;  /* 0x000a00110a008986 */ /* 0x0003e2000c101906 */
[----:B------:R-:W-:-:S13]  /*0e20*/  ISETP.GE.AND P0, PT, R13, R6, PT ;  /* 0x000000060d00720c */ /* 0x000fda0003f06270 */
[----:B-1----:R-:W-:Y:S05]  /*0e30*/  @P0 BRA `(.L_x_39) ;  /* 0x00000000000c0947 */ /* 0x002fea0003800000 */
[----:B------:R-:W2:Y:S02]  /*0e40*/  LDG.E R8, desc[UR6][R8.64+0xc00] ;  /* 0x000c000608087981 */ /* 0x000ea4000c1e1900 */
[----:B--2---:R-:W-:-:S05]  /*0e50*/  FADD R13, R8, R8 ;  /* 0x00000008080d7221 */ /* 0x004fca0000000000 */
[----:B------:R0:W-:Y:S02]  /*0e60*/  STG.E desc[UR6][R10.64+0xc00], R13 ;  /* 0x000c000d0a007986 */ /* 0x0001e4000c101906 */
.L_x_39:
[----:B------:R-:W-:Y:S05]  /*0e70*/  BSYNC.RECONVERGENT B0 ;  /* 0x0000000000007941 */ /* 0x000fea0003800200 */
.L_x_38:
[----:B------:R-:W-:Y:S05]  /*0e80*/  @P1 BRA `(.L_x_40) ;  /* 0xfffffffc00381947 */ /* 0x000fea000383ffff */
.L_x_37:
[----:B------:R-:W-:-:S13]  /*0e90*/  ISETP.NE.AND P0, PT, R20, RZ, PT ;  /* 0x000000ff1400720c */ /* 0x000fda0003f05270 */
[----:B------:R-:W-:Y:S05]  /*0ea0*/  @!P0 EXIT ;  /* 0x000000000000894d */ /* 0x000fea0003800000 */
[----:B------:R-:W1:Y:S01]  /*0eb0*/  LDC R8, c[0x0][0x384] ;  /* 0x0000e100ff087b82 */ /* 0x000e620000000800 */
[----:B------:R-:W-:Y:S02]  /*0ec0*/  ISETP.GE.U32.AND P1, PT, R20, 0x4, PT ;  /* 0x000000041400780c */ /* 0x000fe40003f26070 */
[----:B-1----:R-:W-:-:S04]  /*0ed0*/  LOP3.LUT R21, R8, 0x3, RZ, 0xc0, !PT ;  /* 0x0000000308157812 */ /* 0x002fc800078ec0ff */
[----:B------:R-:W-:-:S07]  /*0ee0*/  ISETP.NE.AND P0, PT, R21, RZ, PT ;  /* 0x000000ff1500720c */ /* 0x000fce0003f05270 */
[----:B------:R-:W-:Y:S06]  /*0ef0*/  @!P1 BRA `(.L_x_41) ;  /* 0x0000000000749947 */ /* 0x000fec0003800000 */
[----:B------:R-:W-:-:S04]  /*0f00*/  LEA R19, R7, R0, 0x7 ;  /* 0x0000000007137211 */ /* 0x000fc800078e38ff */
[----:B------:R-:W-:-:S13]  /*0f10*/  ISETP.GE.AND P2, PT, R19, R6, PT ;  /* 0x000000061300720c */ /* 0x000fda0003f46270 */
[----:B0-----:R-:W-:-:S06]  /*0f20*/  @!P2 IMAD.WIDE R10, R19, 0x4, R2 ;  /* 0x00000004130aa825 */ /* 0x001fcc00078e0202 */
        /* <DEDUP_REMOVED lines=8> */
[----:B------:R-:W-:Y:S01]  /*0fb0*/  IADD3 R25, PT, PT, R19, 0x100, RZ ;  /* 0x0000010013197810 */ /* 0x000fe20007ffe0ff */
        /* <DEDUP_REMOVED lines=13> */
[----:B------:R-:W-:-:S04]  /*1090*/  @!P1 IMAD.WIDE R18, R19, 0x4, R4 ;  /* 0x0000000413129825 */ /* 0x000fc800078e0204 */
[----:B------:R-:W-:Y:S02]  /*10a0*/  VIADD R7, R7, 0x4 ;  /* 0x0000000407077836 */ /* 0x000fe40000000000 */
[----:B--2---:R-:W-:-:S05]  /*10b0*/  @!P1 FADD R25, R14, R14 ;  /* 0x0000000e0e199221 */ /* 0x004fca0000000000 */
[----:B------:R1:W-:Y:S02]  /*10c0*/  @!P1 STG.E desc[UR6][R18.64], R25 ;  /* 0x0000001912009986 */ /* 0x0003e4000c101906 */
.L_x_41:
[----:B------:R-:W-:Y:S05]  /*10d0*/  @!P0 EXIT ;  /* 0x000000000000894d */ /* 0x000fea0003800000 */
[----:B------:R-:W-:Y:S02]  /*10e0*/  ISETP.NE.AND P1, PT, R21, 0x1, PT ;  /* 0x000000011500780c */ /* 0x000fe40003f25270 */
[----:B------:R-:W-:-:S04]  /*10f0*/  LOP3.LUT R8, R8, 0x1, RZ, 0xc0, !PT ;  /* 0x0000000108087812 */ /* 0x000fc800078ec0ff */
[----:B------:R-:W-:-:S07]  /*1100*/  ISETP.NE.U32.AND P0, PT, R8, 0x1, PT ;  /* 0x000000010800780c */ /* 0x000fce0003f05070 */
[----:B------:R-:W-:Y:S06]  /*1110*/  @!P1 BRA `(.L_x_42) ;  /* 0x00000000003c9947 */ /* 0x000fec0003800000 */
[----:B0-----:R-:W-:-:S04]  /*1120*/  LEA R11, R7, R0, 0x7 ;  /* 0x00000000070b7211 */ /* 0x001fc800078e38ff */
[----:B------:R-:W-:-:S13]  /*1130*/  ISETP.GE.AND P1, PT, R11, R6, PT ;  /* 0x000000060b00720c */ /* 0x000fda0003f26270 */
[----:B-1----:R-:W-:-:S06]  /*1140*/  @!P1 IMAD.WIDE R8, R11, 0x4, R2 ;  /* 0x000000040b089825 */ /* 0x002fcc00078e0202 */
[----:B------:R-:W2:Y:S01]  /*1150*/  @!P1 LDG.E R8, desc[UR6][R8.64] ;  /* 0x0000000608089981 */ /* 0x000ea2000c1e1900 */
[C---:B------:R-:W-:Y:S01]  /*1160*/  IADD3 R15, PT, PT, R11.reuse, 0x80, RZ ;  /* 0x000000800b0f7810 */ /* 0x040fe20007ffe0ff */
[----:B------:R-:W-:-:S03]  /*1170*/  @!P1 IMAD.WIDE R10, R11, 0x4, R4 ;  /* 0x000000040b0a9825 */ /* 0x000fc600078e0204 */
[----:B------:R-:W-:-:S13]  /*1180*/  ISETP.GE.AND P2, PT, R15, R6, PT ;  /* 0x000000060f00720c */ /* 0x000fda0003f46270 */
[----:B------:R-:W-:-:S04]  /*1190*/  @!P2 IMAD.WIDE R12, R15, 0x4, R2 ;  /* 0x000000040f0ca825 */ /* 0x000fc800078e0202 */
[----:B--2---:R-:W-:-:S05]  /*11a0*/  @!P1 FADD R17, R8, R8 ;  /* 0x0000000808119221 */ /* 0x004fca0000000000 */
[----:B------:R2:W-:Y:S04]  /*11b0*/  @!P1 STG.E desc[UR6][R10.64], R17 ;  /* 0x000000110a009986 */ /* 0x0005e8000c101906 */
[----:B------:R-:W3:Y:S01]  /*11c0*/  @!P2 LDG.E R12, desc[UR6][R12.64] ;  /* 0x000000060c0ca981 */ /* 0x000ee2000c1e1900 */
[----:B------:R-:W-:Y:S01]  /*11d0*/  @!P2 IMAD.WIDE R14, R15, 0x4, R4 ;  /* 0x000000040f0ea825 */ /* 0x000fe200078e0204 */
[----:B------:R-:W-:-:S03]  /*11e0*/  IADD3 R7, PT, PT, R7, 0x2, RZ ;  /* 0x0000000207077810 */ /* 0x000fc60007ffe0ff */
[----:B---3--:R-:W-:-:S05]  /*11f0*/  @!P2 FADD R19, R12, R12 ;  /* 0x0000000c0c13a221 */ /* 0x008fca0000000000 */
[----:B------:R2:W-:Y:S02]  /*1200*/  @!P2 STG.E desc[UR6][R14.64], R19 ;  /* 0x000000130e00a986 */ /* 0x0005e4000c101906 */
.L_x_42:
[----:B------:R-:W-:Y:S05]  /*1210*/  @P0 EXIT ;  /* 0x000000000000094d */ /* 0x000fea0003800000 */
[----:B------:R-:W-:-:S04]  /*1220*/  LEA R7, R7, R0, 0x7 ;  /* 0x0000000007077211 */ /* 0x000fc800078e38ff */
[----:B------:R-:W-:-:S13]  /*1230*/  ISETP.GE.AND P0, PT, R7, R6, PT ;  /* 0x000000060700720c */ /* 0x000fda0003f06270 */
[----:B------:R-:W-:Y:S05]  /*1240*/  @P0 EXIT ;  /* 0x000000000000094d */ /* 0x000fea0003800000 */
[----:B------:R-:W-:-:S06]  /*1250*/  IMAD.WIDE R2, R7, 0x4, R2 ;  /* 0x0000000407027825 */ /* 0x000fcc00078e0202 */
[----:B------:R-:W3:Y:S01]  /*1260*/  LDG.E R2, desc[UR6][R2.64] ;  /* 0x0000000602027981 */ /* 0x000ee2000c1e1900 */
[----:B------:R-:W-:-:S04]  /*1270*/  IMAD.WIDE R4, R7, 0x4, R4 ;  /* 0x0000000407047825 */ /* 0x000fc800078e0204 */
[----:B---3--:R-:W-:-:S05]  /*1280*/  FADD R7, R2, R2 ;  /* 0x0000000202077221 */ /* 0x008fca0000000000 */
[----:B------:R-:W-:Y:S01]  /*1290*/  STG.E desc[UR6][R4.64], R7 ;  /* 0x0000000704007986 */ /* 0x000fe2000c101906 */
[----:B------:R-:W-:Y:S05]  /*12a0*/  EXIT ;  /* 0x000000000000794d */ /* 0x000fea0003800000 */
.L_x_43:
        /* <DEDUP_REMOVED lines=13> */
.L_x_48:


//--------------------- .text._ZN3cub18CUB_300001_SM_10006detail8for_each13static_kernelINS2_12policy_hub_t12policy_500_tEmN6thrust24THRUST_300001_SM_1000_NS8cuda_cub20__uninitialized_fill7functorINS7_10device_ptrIfEEfEEEEvT0_T1_ --------------------------
	.section	.text._ZN3cub18CUB_300001_SM_10006detail8for_each13static_kernelINS2_12policy_hub_t12policy_500_tEmN6thrust24THRUST_300001_SM_1000_NS8cuda_cub20__uninitialized_fill7functorINS7_10device_ptrIfEEfEEEEvT0_T1_,"ax",@progbits
	.align	128
        .global         _ZN3cub18CUB_300001_SM_10006detail8for_each13static_kernelINS2_12policy_hub_t12policy_500_tEmN6thrust24THRUST_300001_SM_1000_NS8cuda_cub20__uninitialized_fill7functorINS7_10device_ptrIfEEfEEEEvT0_T1_
        .type           _ZN3cub18CUB_300001_SM_10006detail8for_each13static_kernelINS2_12policy_hub_t12policy_500_tEmN6thrust24THRUST_300001_SM_1000_NS8cuda_cub20__uninitialized_fill7functorINS7_10device_ptrIfEEfEEEEvT0_T1_,@function
        .size           _ZN3cub18CUB_300001_SM_10006detail8for_each13static_kernelINS2_12policy_hub_t12policy_500_tEmN6thrust24THRUST_300001_SM_1000_NS8cuda_cub20__uninitialized_fill7functorINS7_10device_ptrIfEEfEEEEvT0_T1_,(.L_x_49 - _ZN3cub18CUB_300001_SM_10006detail8for_each13static_kernelINS2_12policy_hub_t12policy_500_tEmN6thrust24THRUST_300001_SM_1000_NS8cuda_cub20__uninitialized_fill7functorINS7_10device_ptrIfEEfEEEEvT0_T1_)
        .other          _ZN3cub18CUB_300001_SM_10006detail8for_each13static_kernelINS2_12policy_hub_t12policy_500_tEmN6thrust24THRUST_300001_SM_1000_NS8cuda_cub20__uninitialized_fill7functorINS7_10device_ptrIfEEfEEEEvT0_T1_,@"STO_CUDA_ENTRY STV_DEFAULT"
_ZN3cub18CUB_300001_SM_10006detail8for_each13static_kernelINS2_12policy_hub_t12policy_500_tEmN6thrust24THRUST_300001_SM_1000_NS8cuda_cub20__uninitialized_fill7functorINS7_10device_ptrIfEEfEEEEvT0_T1_:
.text._ZN3cub18CUB_300001_SM_10006detail8for_each13static_kernelINS2_12policy_hub_t12policy_500_tEmN6thrust24THRUST_300001_SM_1000_NS8cuda_cub20__uninitialized_fill7functorINS7_10device_ptrIfEEfEEEEvT0_T1_:
[----:B------:R-:W-:Y:S08]  /*0000*/  LDC R1, c[0x0][0x37c] ;  /* 0x0000df00ff017b82 */ /* 0x000ff00000000800 */
[----:B------:R-:W0:Y:S01]  /*0010*/  S2UR UR4, SR_CTAID.X ;  /* 0x00000000000479c3 */ /* 0x000e220000002500 */
[----:B------:R-:W1:Y:S01]  /*0020*/  LDCU.64 UR6, c[0x0][0x380] ;  /* 0x00007000ff0677ac */ /* 0x000e620008000a00 */
[----:B------:R-:W2:Y:S01]  /*0030*/  LDCU.64 UR8, c[0x0][0x358] ;  /* 0x00006b00ff0877ac */ /* 0x000ea20008000a00 */
[----:B0-----:R-:W-:-:S04]  /*0040*/  UIMAD.WIDE.U32 UR4, UR4, 0x200, URZ ;  /* 0x00000200040478a5 */ /* 0x001fc8000f8e00ff */
[----:B-1----:R-:W-:-:S04]  /*0050*/  UIADD3 UR6, UP0, UPT, -UR4, UR6, URZ ;  /* 0x0000000604067290 */ /* 0x002fc8000ff1e1ff */
[----:B------:R-:W-:Y:S02]  /*0060*/  UIADD3.X UR7, UPT, UPT, ~UR5, UR7, URZ, UP0, !UPT ;  /* 0x0000000705077290 */ /* 0x000fe400087fe5ff */
[----:B------:R-:W-:-:S04]  /*0070*/  UISETP.GE.U32.AND UP0, UPT, UR6, 0x200, UPT ;  /* 0x000002000600788c */ /* 0x000fc8000bf06070 */
[----:B------:R-:W-:-:S09]  /*0080*/  UISETP.GE.U32.AND.EX UP0, UPT, UR7, URZ, UPT, UP0 ;  /* 0x000000ff0700728c */ /* 0x000fd2000bf06100 */
[----:B--2---:R-:W-:Y:S05]  /*0090*/  BRA.U !UP0, `(.L_x_44) ;  /* 0x0000000108287547 */ /* 0x004fea000b800000 */
[----:B------:R-:W0:Y:S01]  /*00a0*/  S2R R0, SR_TID.X ;  /* 0x0000000000007919 */ /* 0x000e220000002100 */
[----:B------:R-:W1:Y:S01]  /*00b0*/  LDCU.64 UR6, c[0x0][0x388] ;  /* 0x00007100ff0677ac */ /* 0x000e620008000a00 */
[----:B------:R-:W2:Y:S01]  /*00c0*/  LDC R5, c[0x0][0x390] ;  /* 0x0000e400ff057b82 */ /* 0x000ea20000000800 */
[----:B0-----:R-:W-:-:S05]  /*00d0*/  IADD3 R0, P0, PT, R0, UR4, RZ ;  /* 0x0000000400007c10 */ /* 0x001fca000ff1e0ff */
[----:B------:R-:W-:Y:S01]  /*00e0*/  IMAD.X R3, RZ, RZ, UR5, P0 ;  /* 0x00000005ff037e24 */ /* 0x000fe200080e06ff */
[----:B-1----:R-:W-:-:S04]  /*00f0*/  LEA R2, P0, R0, UR6, 0x2 ;  /* 0x0000000600027c11 */ /* 0x002fc8000f8010ff */
[----:B------:R-:W-:-:S05]  /*0100*/  LEA.HI.X R3, R0, UR7, R3, 0x2, P0 ;  /* 0x0000000700037c11 */ /* 0x000fca00080f1403 */
[----:B--2---:R-:W-:Y:S04]  /*0110*/  STG.E desc[UR8][R2.64], R5 ;  /* 0x0000000502007986 */ /* 0x004fe8000c101908 */
[----:B------:R-:W-:Y:S01]  /*0120*/  STG.E desc[UR8][R2.64+0x400], R5 ;  /* 0x0004000502007986 */ /* 0x000fe2000c101908 */
[----:B------:R-:W-:Y:S05]  /*0130*/  EXIT ;  /* 0x000000000000794d */ /* 0x000fea0003800000 */
.L_x_44:
[----:B------:R-:W0:Y:S01]  /*0140*/  S2R R0, SR_TID.X ;  /* 0x0000000000007919 */ /* 0x000e220000002100 */
[----:B------:R-:W-:Y:S01]  /*0150*/  IMAD.U32 R2, RZ, RZ, UR7 ;  /* 0x00000007ff027e24 */ /* 0x000fe2000f8e00ff */
[----:B------:R-:W1:Y:S01]  /*0160*/  LDCU.64 UR10, c[0x0][0x388] ;  /* 0x00007100ff0a77ac */ /* 0x000e620008000a00 */
[----:B------:R-:W-:Y:S01]  /*0170*/  IMAD.U32 R4, RZ, RZ, UR7 ;  /* 0x00000007ff047e24 */ /* 0x000fe2000f8e00ff */
[----:B0-----:R-:W-:-:S04]  /*0180*/  ISETP.LT.U32.AND P0, PT, R0, UR6, PT ;  /* 0x0000000600007c0c */ /* 0x001fc8000bf01070 */
[----:B------:R-:W-:Y:S01]  /*0190*/  ISETP.GT.U32.AND.EX P0, PT, R2, RZ, PT, P0 ;  /* 0x000000ff0200720c */ /* 0x000fe20003f04100 */
[C---:B------:R-:W-:Y:S01]  /*01a0*/  VIADD R2, R0.reuse, 0x100 ;  /* 0x0000010000027836 */ /* 0x040fe20000000000 */
[----:B------:R-:W-:-:S04]  /*01b0*/  IADD3 R0, P2, PT, R0, UR4, RZ ;  /* 0x0000000400007c10 */ /* 0x000fc8000ff5e0ff */
[----:B------:R-:W-:Y:S01]  /*01c0*/  ISETP.LT.U32.AND P1, PT, R2, UR6, PT ;  /* 0x0000000602007c0c */ /* 0x000fe2000bf21070 */
[----:B------:R-:W-:Y:S01]  /*01d0*/  IMAD.X R3, RZ, RZ, UR5, P2 ;  /* 0x00000005ff037e24 */ /* 0x000fe200090e06ff */
[----:B-1----:R-:W-:Y:S02]  /*01e0*/  LEA R2, P2, R0, UR10, 0x2 ;  /* 0x0000000a00027c11 */ /* 0x002fe4000f8410ff */
[----:B------:R-:W-:Y:S02]  /*01f0*/  ISETP.GT.U32.AND.EX P1, PT, R4, RZ, PT, P1 ;  /* 0x000000ff0400720c */ /* 0x000fe40003f24110 */
[----:B------:R-:W-:Y:S01]  /*0200*/  LEA.HI.X R3, R0, UR11, R3, 0x2, P2 ;  /* 0x0000000b00037c11 */ /* 0x000fe200090f1403 */
[----:B------:R-:W0:Y:S04]  /*0210*/  @P0 LDC R5, c[0x0][0x390] ;  /* 0x0000e400ff050b82 */ /* 0x000e280000000800 */
[----:B0-----:R0:W-:Y:S06]  /*0220*/  @P0 STG.E desc[UR8][R2.64], R5 ;  /* 0x0000000502000986 */ /* 0x0011ec000c101908 */
[----:B------:R-:W-:Y:S05]  /*0230*/  @!P1 EXIT ;  /* 0x000000000000994d */ /* 0x000fea0003800000 */
[----:B0-----:R-:W0:Y:S02]  /*0240*/  LDC R5, c[0x0][0x390] ;  /* 0x0000e400ff057b82 */ /* 0x001e240000000800 */
[----:B0-----:R-:W-:Y:S01]  /*0250*/  STG.E desc[UR8][R2.64+0x400], R5 ;  /* 0x0004000502007986 */ /* 0x001fe2000c101908 */
[----:B------:R-:W-:Y:S05]  /*0260*/  EXIT ;  /* 0x000000000000794d */ /* 0x000fea0003800000 */
.L_x_45:
        /* <DEDUP_REMOVED lines=9> */
.L_x_49:


//--------------------- .text._ZN3cub18CUB_300001_SM_10006detail11EmptyKernelIvEEvv --------------------------
	.section	.text._ZN3cub18CUB_300001_SM_10006detail11EmptyKernelIvEEvv,"ax",@progbits
	.align	128
        .global         _ZN3cub18CUB_300001_SM_10006detail11EmptyKernelIvEEvv
        .type           _ZN3cub18CUB_300001_SM_10006detail11EmptyKernelIvEEvv,@function
        .size           _ZN3cub18CUB_300001_SM_10006detail11EmptyKernelIvEEvv,(.L_x_50 - _ZN3cub18CUB_300001_SM_10006detail11EmptyKernelIvEEvv)
        .other          _ZN3cub18CUB_300001_SM_10006detail11EmptyKernelIvEEvv,@"STO_CUDA_ENTRY STV_DEFAULT"
_ZN3cub18CUB_300001_SM_10006detail11EmptyKernelIvEEvv:
.text._ZN3cub18CUB_300001_SM_10006detail11EmptyKernelIvEEvv:
[----:B------:R-:W-:Y:S01]  /*0000*/  LDC R1, c[0x0][0x37c] ;  /* 0x0000df00ff017b82 */ /* 0x000fe20000000800 */
[----:B------:R-:W-:Y:S05]  /*0010*/  EXIT ;  /* 0x000000000000794d */ /* 0x000fea0003800000 */
.L_x_46:
        /* <DEDUP_REMOVED lines=14> */
.L_x_50:


//--------------------- .nv.shared.reserved.0     --------------------------
	.section	.nv.shared.reserved.0,"aw",@nobits
	.weak		__nv_reservedSMEM_offset_0_alias
	.size		__nv_reservedSMEM_offset_0_alias, 0, 64
	.other		__nv_reservedSMEM_offset_0_alias,@"STO_CUDA_RESERVED_SHARED STV_DEFAULT"
__nv_reservedSMEM_offset_0_alias:
	.zero		0
	.zero		64


//--------------------- .nv.global                --------------------------
	.section	.nv.global,"aw",@nobits
.nv.global:
	.type		_ZN30_INTERNAL_291515ff_4_k_cu_main6thrust24THRUST_300001_SM_1000_NS3seqE,@object
	.size		_ZN30_INTERNAL_291515ff_4_k_cu_main6thrust24THRUST_300001_SM_1000_NS3seqE,(_ZN30_INTERNAL_291515ff_4_k_cu_main4cuda3std3__48in_placeE - _ZN30_INTERNAL_291515ff_4_k_cu_main6thrust24THRUST_300001_SM_1000_NS3seqE)
_ZN30_INTERNAL_291515ff_4_k_cu_main6thrust24THRUST_300001_SM_1000_NS3seqE:
	.zero		1
	.type		_ZN30_INTERNAL_291515ff_4_k_cu_main4cuda3std3__48in_placeE,@object
	.size		_ZN30_INTERNAL_291515ff_4_k_cu_main4cuda3std3__48in_placeE,(_ZN30_INTERNAL_291515ff_4_k_cu_main4cuda3std6ranges3__45__cpo4sizeE - _ZN30_INTERNAL_291515ff_4_k_cu_main4cuda3std3__48in_placeE)
_ZN30_INTERNAL_291515ff_4_k_cu_main4cuda3std3__48in_placeE:
	.zero		1
	.type		_ZN30_INTERNAL_291515ff_4_k_cu_main4cuda3std6ranges3__45__cpo4sizeE,@object
	.size		_ZN30_INTERNAL_291515ff_4_k_cu_main4cuda3std6ranges3__45__cpo4sizeE,(_ZN30_INTERNAL_291515ff_4_k_cu_main6thrust24THRUST_300001_SM_1000_NS12placeholders2_3E - _ZN30_INTERNAL_291515ff_4_k_cu_main4cuda3std6ranges3__45__cpo4sizeE)
_ZN30_INTERNAL_291515ff_4_k_cu_main4cuda3std6ranges3__45__cpo4sizeE:
	.zero		1
	.type		_ZN30_INTERNAL_291515ff_4_k_cu_main6thrust24THRUST_300001_SM_1000_NS12placeholders2_3E,@object
	.size		_ZN30_INTERNAL_291515ff_4_k_cu_main6thrust24THRUST_300001_SM_1000_NS12placeholders2_3E,(_ZN30_INTERNAL_291515ff_4_k_cu_main4cuda3std3__45__cpo6cbeginE - _ZN30_INTERNAL_291515ff_4_k_cu_main6thrust24THRUST_300001_SM_1000_NS12placeholders2_3E)
_ZN30_INTERNAL_291515ff_4_k_cu_main6thrust24THRUST_300001_SM_1000_NS12placeholders2_3E:
	.zero		1
	.type		_ZN30_INTERNAL_291515ff_4_k_cu_main4cuda3std3__45__cpo6cbeginE,@object
	.size		_ZN30_INTERNAL_291515ff_4_k_cu_main4cuda3std3__45__cpo6cbeginE,(_ZN30_INTERNAL_291515ff_4_k_cu_main4cuda3std6ranges3__45__cpo6cbeginE - _ZN30_INTERNAL_291515ff_4_k_cu_main4cuda3std3__45__cpo6cbeginE)
_ZN30_INTERNAL_291515ff_4_k_cu_main4cuda3std3__45__cpo6cbeginE:
	.zero		1
	.type		_ZN30_INTERNAL_291515ff_4_k_cu_main4cuda3std6ranges3__45__cpo6cbeginE,@object
	.size		_ZN30_INTERNAL_291515ff_4_k_cu_main4cuda3std6ranges3__45__cpo6cbeginE,(_ZN30_INTERNAL_291515ff_4_k_cu_main6thrust24THRUST_300001_SM_1000_NS12placeholders2_7E - _ZN30_INTERNAL_291515ff_4_k_cu_main4cuda3std6ranges3__45__cpo6cbeginE)
_ZN30_INTERNAL_291515ff_4_k_cu_main4cuda3std6ranges3__45__cpo6cbeginE:
	.zero		1
	.type		_ZN30_INTERNAL_291515ff_4_k_cu_main6thrust24THRUST_300001_SM_1000_NS12placeholders2_7E,@object
	.size		_ZN30_INTERNAL_291515ff_4_k_cu_main6thrust24THRUST_300001_SM_1000_NS12placeholders2_7E,(_ZN30_INTERNAL_291515ff_4_k_cu_main4cuda3std3__45__cpo7crbeginE - _ZN30_INTERNAL_291515ff_4_k_cu_main6thrust24THRUST_300001_SM_1000_NS12placeholders2_7E)
_ZN30_INTERNAL_291515ff_4_k_cu_main6thrust24THRUST_300001_SM_1000_NS12placeholders2_7E:
	.zero		1
	.type		_ZN30_INTERNAL_291515ff_4_k_cu_main4cuda3std3__45__cpo7crbeginE,@object
	.size		_ZN30_INTERNAL_291515ff_4_k_cu_main4cuda3std3__45__cpo7crbeginE,(_ZN30_INTERNAL_291515ff_4_k_cu_main4cuda3std6ranges3__45__cpo4nextE - _ZN30_INTERNAL_291515ff_4_k_cu_main4cuda3std3__45__cpo7crbeginE)
_ZN30_INTERNAL_291515ff_4_k_cu_main4cuda3std3__45__cpo7crbeginE:
	.zero		1
	.type		_ZN30_INTERNAL_291515ff_4_k_cu_main4cuda3std6ranges3__45__cpo4nextE,@object
	.size		_ZN30_INTERNAL_291515ff_4_k_cu_main4cuda3std6ranges3__45__cpo4nextE,(_ZN30_INTERNAL_291515ff_4_k_cu_main4cuda3std6ranges3__45__cpo4swapE - _ZN30_INTERNAL_291515ff_4_k_cu_main4cuda3std6ranges3__45__cpo4nextE)
_ZN30_INTERNAL_291515ff_4_k_cu_main4cuda3std6ranges3__45__cpo4nextE:
	.zero		1
	.type		_ZN30_INTERNAL_291515ff_4_k_cu_main4cuda3std6ranges3__45__cpo4swapE,@object
	.size		_ZN30_INTERNAL_291515ff_4_k_cu_main4cuda3std6ranges3__45__cpo4swapE,(_ZN30_INTERNAL_291515ff_4_k_cu_main6thrust24THRUST_300001_SM_1000_NS8cuda_cub10par_nosyncE - _ZN30_INTERNAL_291515ff_4_k_cu_main4cuda3std6ranges3__45__cpo4swapE)
_ZN30_INTERNAL_291515ff_4_k_cu_main4cuda3std6ranges3__45__cpo4swapE:
	.zero		1
	.type		_ZN30_INTERNAL_291515ff_4_k_cu_main6thrust24THRUST_300001_SM_1000_NS8cuda_cub10par_nosyncE,@object
	.size		_ZN30_INTERNAL_291515ff_4_k_cu_main6thrust24THRUST_300001_SM_1000_NS8cuda_cub10par_nosyncE,(_ZN30_INTERNAL_291515ff_4_k_cu_main6thrust24THRUST_300001_SM_1000_NS12placeholders2_9E - _ZN30_INTERNAL_291515ff_4_k_cu_main6thrust24THRUST_300001_SM_1000_NS8cuda_cub10par_nosyncE)
_ZN30_INTERNAL_291515ff_4_k_cu_main6thrust24THRUST_300001_SM_1000_NS8cuda_cub10par_nosyncE:
	.zero		1
	.type		_ZN30_INTERNAL_291515ff_4_k_cu_main6thrust24THRUST_300001_SM_1000_NS12placeholders2_9E,@object
	.size		_ZN30_INTERNAL_291515ff_4_k_cu_main6thrust24THRUST_300001_SM_1000_NS12placeholders2_9E,(_ZN30_INTERNAL_291515ff_4_k_cu_main4cuda3std3__432_GLOBAL__N__291515ff_4_k_cu_main6ignoreE - _ZN30_INTERNAL_291515ff_4_k_cu_main6thrust24THRUST_300001_SM_1000_NS12placeholders2_9E)
_ZN30_INTERNAL_291515ff_4_k_cu_main6thrust24THRUST_300001_SM_1000_NS12placeholders2_9E:
	.zero		1
	.type		_ZN30_INTERNAL_291515ff_4_k_cu_main4cuda3std3__432_GLOBAL__N__291515ff_4_k_cu_main6ignoreE,@object
	.size		_ZN30_INTERNAL_291515ff_4_k_cu_main4cuda3std3__432_GLOBAL__N__291515ff_4_k_cu_main6ignoreE,(_ZN30_INTERNAL_291515ff_4_k_cu_main4cuda3std6ranges3__45__cpo4dataE - _ZN30_INTERNAL_291515ff_4_k_cu_main4cuda3std3__432_GLOBAL__N__291515ff_4_k_cu_main6ignoreE)
_ZN30_INTERNAL_291515ff_4_k_cu_main4cuda3std3__432_GLOBAL__N__291515ff_4_k_cu_main6ignoreE:
	.zero		1
	.type		_ZN30_INTERNAL_291515ff_4_k_cu_main4cuda3std6ranges3__45__cpo4dataE,@object
	.size		_ZN30_INTERNAL_291515ff_4_k_cu_main4cuda3std6ranges3__45__cpo4dataE,(_ZN30_INTERNAL_291515ff_4_k_cu_main6thrust24THRUST_300001_SM_1000_NS12placeholders2_1E - _ZN30_INTERNAL_291515ff_4_k_cu_main4cuda3std6ranges3__45__cpo4dataE)
_ZN30_INTERNAL_291515ff_4_k_cu_main4cuda3std6ranges3__45__cpo4dataE:
	.zero		1
	.type		_ZN30_INTERNAL_291515ff_4_k_cu_main6thrust24THRUST_300001_SM_1000_NS12placeholders2_1E,@object
	.size		_ZN30_INTERNAL_291515ff_4_k_cu_main6thrust24THRUST_300001_SM_1000_NS12placeholders2_1E,(_ZN30_INTERNAL_291515ff_4_k_cu_main4cuda3std3__45__cpo5beginE - _ZN30_INTERNAL_291515ff_4_k_cu_main6thrust24THRUST_300001_SM_1000_NS12placeholders2_1E)
_ZN30_INTERNAL_291515ff_4_k_cu_main6thrust24THRUST_300001_SM_1000_NS12placeholders2_1E:
	.zero		1
	.type		_ZN30_INTERNAL_291515ff_4_k_cu_main4cuda3std3__45__cpo5beginE,@object
	.size		_ZN30_INTERNAL_291515ff_4_k_cu_main4cuda3std3__45__cpo5beginE,(_ZN30_INTERNAL_291515ff_4_k_cu_main4cuda3std6ranges3__45__cpo5beginE - _ZN30_INTERNAL_291515ff_4_k_cu_main4cuda3std3__45__cpo5beginE)
_ZN30_INTERNAL_291515ff_4_k_cu_main4cuda3std3__45__cpo5beginE:
	.zero		1
	.type		_ZN30_INTERNAL_291515ff_4_k_cu_main4cuda3std6ranges3__45__cpo5beginE,@object
	.size		_ZN30_INTERNAL_291515ff_4_k_cu_main4cuda3std6ranges3__45__cpo5beginE,(_ZN30_INTERNAL_291515ff_4_k_cu_main6thrust24THRUST_300001_SM_1000_NS12placeholders2_5E - _ZN30_INTERNAL_291515ff_4_k_cu_main4cuda3std6ranges3__45__cpo5beginE)
_ZN30_INTERNAL_291515ff_4_k_cu_main4cuda3std6ranges3__45__cpo5beginE:
	.zero		1
	.type		_ZN30_INTERNAL_291515ff_4_k_cu_main6thrust24THRUST_300001_SM_1000_NS12placeholders2_5E,@object
	.size		_ZN30_INTERNAL_291515ff_4_k_cu_main6thrust24THRUST_300001_SM_1000_NS12placeholders2_5E,(_ZN30_INTERNAL_291515ff_4_k_cu_main4cuda3std3__45__cpo6rbeginE - _ZN30_INTERNAL_291515ff_4_k_cu_main6thrust24THRUST_300001_SM_1000_NS12placeholders2_5E)
_ZN30_INTERNAL_291515ff_4_k_cu_main6thrust24THRUST_300001_SM_1000_NS12placeholders2_5E:
	.zero		1
	.type		_ZN30_INTERNAL_291515ff_4_k_cu_main4cuda3std3__45__cpo6rbeginE,@object
	.size		_ZN30_INTERNAL_291515ff_4_k_cu_main4cuda3std3__45__cpo6rbeginE,(_ZN30_INTERNAL_291515ff_4_k_cu_main4cuda3std6ranges3__45__cpo7advanceE - _ZN30_INTERNAL_291515ff_4_k_cu_main4cuda3std3__45__cpo6rbeginE)
_ZN30_INTERNAL_291515ff_4_k_cu_main4cuda3std3__45__cpo6rbeginE:
	.zero		1
	.type		_ZN30_INTERNAL_291515ff_4_k_cu_main4cuda3std6ranges3__45__cpo7advanceE,@object
	.size		_ZN30_INTERNAL_291515ff_4_k_cu_main4cuda3std6ranges3__45__cpo7advanceE,(_ZN30_INTERNAL_291515ff_4_k_cu_main4cuda3std3__47nulloptE - _ZN30_INTERNAL_291515ff_4_k_cu_main4cuda3std6ranges3__45__cpo7advanceE)
_ZN30_INTERNAL_291515ff_4_k_cu_main4cuda3std6ranges3__45__cpo7advanceE:
	.zero		1
	.type		_ZN30_INTERNAL_291515ff_4_k_cu_main4cuda3std3__47nulloptE,@object
	.size		_ZN30_INTERNAL_291515ff_4_k_cu_main4cuda3std3__47nulloptE,(_ZN30_INTERNAL_291515ff_4_k_cu_main4cuda3std6ranges3__45__cpo8distanceE - _ZN30_INTERNAL_291515ff_4_k_cu_main4cuda3std3__47nulloptE)
_ZN30_INTERNAL_291515ff_4_k_cu_main4cuda3std3__47nulloptE:
	.zero		1
	.type		_ZN30_INTERNAL_291515ff_4_k_cu_main4cuda3std6ranges3__45__cpo8distanceE,@object
	.size		_ZN30_INTERNAL_291515ff_4_k_cu_main4cuda3std6ranges3__45__cpo8distanceE,(_ZN30_INTERNAL_291515ff_4_k_cu_main6thrust24THRUST_300001_SM_1000_NS12placeholders3_10E - _ZN30_INTERNAL_291515ff_4_k_cu_main4cuda3std6ranges3__45__cpo8distanceE)
_ZN30_INTERNAL_291515ff_4_k_cu_main4cuda3std6ranges3__45__cpo8distanceE:
	.zero		1
	.type		_ZN30_INTERNAL_291515ff_4_k_cu_main6thrust24THRUST_300001_SM_1000_NS12placeholders3_10E,@object
	.size		_ZN30_INTERNAL_291515ff_4_k_cu_main6thrust24THRUST_300001_SM_1000_NS12placeholders3_10E,(_ZN30_INTERNAL_291515ff_4_k_cu_main4cuda3std3__419piecewise_constructE - _ZN30_INTERNAL_291515ff_4_k_cu_main6thrust24THRUST_300001_SM_1000_NS12placeholders3_10E)
_ZN30_INTERNAL_291515ff_4_k_cu_main6thrust24THRUST_300001_SM_1000_NS12placeholders3_10E:
	.zero		1
	.type		_ZN30_INTERNAL_291515ff_4_k_cu_main4cuda3std3__419piecewise_constructE,@object
	.size		_ZN30_INTERNAL_291515ff_4_k_cu_main4cuda3std3__419piecewise_constructE,(_ZN30_INTERNAL_291515ff_4_k_cu_main4cuda3std6ranges3__45__cpo5cdataE - _ZN30_INTERNAL_291515ff_4_k_cu_main4cuda3std3__419piecewise_constructE)
_ZN30_INTERNAL_291515ff_4_k_cu_main4cuda3std3__419piecewise_constructE:
	.zero		1
	.type		_ZN30_INTERNAL_291515ff_4_k_cu_main4cuda3std6ranges3__45__cpo5cdataE,@object
	.size		_ZN30_INTERNAL_291515ff_4_k_cu_main4cuda3std6ranges3__45__cpo5cdataE,(_ZN30_INTERNAL_291515ff_4_k_cu_main6thrust24THRUST_300001_SM_1000_NS12placeholders2_2E - _ZN30_INTERNAL_291515ff_4_k_cu_main4cuda3std6ranges3__45__cpo5cdataE)
_ZN30_INTERNAL_291515ff_4_k_cu_main4cuda3std6ranges3__45__cpo5cdataE:
	.zero		1
	.type		_ZN30_INTERNAL_291515ff_4_k_cu_main6thrust24THRUST_300001_SM_1000_NS12placeholders2_2E,@object
	.size		_ZN30_INTERNAL_291515ff_4_k_cu_main6thrust24THRUST_300001_SM_1000_NS12placeholders2_2E,(_ZN30_INTERNAL_291515ff_4_k_cu_main4cuda3std3__45__cpo3endE - _ZN30_INTERNAL_291515ff_4_k_cu_main6thrust24THRUST_300001_SM_1000_NS12placeholders2_2E)
_ZN30_INTERNAL_291515ff_4_k_cu_main6thrust24THRUST_300001_SM_1000_NS12placeholders2_2E:
	.zero		1
	.type		_ZN30_INTERNAL_291515ff_4_k_cu_main4cuda3std3__45__cpo3endE,@object
	.size		_ZN30_INTERNAL_291515ff_4_k_cu_main4cuda3std3__45__cpo3endE,(_ZN30_INTERNAL_291515ff_4_k_cu_main4cuda3std6ranges3__45__cpo3endE - _ZN30_INTERNAL_291515ff_4_k_cu_main4cuda3std3__45__cpo3endE)
_ZN30_INTERNAL_291515ff_4_k_cu_main4cuda3std3__45__cpo3endE:
	.zero		1
	.type		_ZN30_INTERNAL_291515ff_4_k_cu_main4cuda3std6ranges3__45__cpo3endE,@object
	.size		_ZN30_INTERNAL_291515ff_4_k_cu_main4cuda3std6ranges3__45__cpo3endE,(_ZN30_INTERNAL_291515ff_4_k_cu_main6thrust24THRUST_300001_SM_1000_NS12placeholders2_6E - _ZN30_INTERNAL_291515ff_4_k_cu_main4cuda3std6ranges3__45__cpo3endE)
_ZN30_INTERNAL_291515ff_4_k_cu_main4cuda3std6ranges3__45__cpo3endE:
	.zero		1
	.type		_ZN30_INTERNAL_291515ff_4_k_cu_main6thrust24THRUST_300001_SM_1000_NS12placeholders2_6E,@object
	.size		_ZN30_INTERNAL_291515ff_4_k_cu_main6thrust24THRUST_300001_SM_1000_NS12placeholders2_6E,(_ZN30_INTERNAL_291515ff_4_k_cu_main4cuda3std3__45__cpo4rendE - _ZN30_INTERNAL_291515ff_4_k_cu_main6thrust24THRUST_300001_SM_1000_NS12placeholders2_6E)
_ZN30_INTERNAL_291515ff_4_k_cu_main6thrust24THRUST_300001_SM_1000_NS12placeholders2_6E:
	.zero		1
	.type		_ZN30_INTERNAL_291515ff_4_k_cu_main4cuda3std3__45__cpo4rendE,@object
	.size		_ZN30_INTERNAL_291515ff_4_k_cu_main4cuda3std3__45__cpo4rendE,(_ZN30_INTERNAL_291515ff_4_k_cu_main4cuda3std6ranges3__45__cpo9iter_swapE - _ZN30_INTERNAL_291515ff_4_k_cu_main4cuda3std3__45__cpo4rendE)
_ZN30_INTERNAL_291515ff_4_k_cu_main4cuda3std3__45__cpo4rendE:
	.zero		1
	.type		_ZN30_INTERNAL_291515ff_4_k_cu_main4cuda3std6ranges3__45__cpo9iter_swapE,@object
	.size		_ZN30_INTERNAL_291515ff_4_k_cu_main4cuda3std6ranges3__45__cpo9iter_swapE,(_ZN30_INTERNAL_291515ff_4_k_cu_main4cuda3std3__48unexpectE - _ZN30_INTERNAL_291515ff_4_k_cu_main4cuda3std6ranges3__45__cpo9iter_swapE)
_ZN30_INTERNAL_291515ff_4_k_cu_main4cuda3std6ranges3__45__cpo9iter_swapE:
	.zero		1
	.type		_ZN30_INTERNAL_291515ff_4_k_cu_main4cuda3std3__48unexpectE,@object
	.size		_ZN30_INTERNAL_291515ff_4_k_cu_main4cuda3std3__48unexpectE,(_ZN30_INTERNAL_291515ff_4_k_cu_main6thrust24THRUST_300001_SM_1000_NS8cuda_cub3parE - _ZN30_INTERNAL_291515ff_4_k_cu_main4cuda3std3__48unexpectE)
_ZN30_INTERNAL_291515ff_4_k_cu_main4cuda3std3__48unexpectE:
	.zero		1
	.type		_ZN30_INTERNAL_291515ff_4_k_cu_main6thrust24THRUST_300001_SM_1000_NS8cuda_cub3parE,@object
	.size		_ZN30_INTERNAL_291515ff_4_k_cu_main6thrust24THRUST_300001_SM_1000_NS8cuda_cub3parE,(_ZN30_INTERNAL_291515ff_4_k_cu_main6thrust24THRUST_300001_SM_1000_NS12placeholders2_4E - _ZN30_INTERNAL_291515ff_4_k_cu_main6thrust24THRUST_300001_SM_1000_NS8cuda_cub3parE)
_ZN30_INTERNAL_291515ff_4_k_cu_main6thrust24THRUST_300001_SM_1000_NS8cuda_cub3parE:
	.zero		1
	.type		_ZN30_INTERNAL_291515ff_4_k_cu_main6thrust24THRUST_300001_SM_1000_NS12placeholders2_4E,@object
	.size		_ZN30_INTERNAL_291515ff_4_k_cu_main6thrust24THRUST_300001_SM_1000_NS12placeholders2_4E,(_ZN30_INTERNAL_291515ff_4_k_cu_main4cuda3std3__45__cpo4cendE - _ZN30_INTERNAL_291515ff_4_k_cu_main6thrust24THRUST_300001_SM_1000_NS12placeholders2_4E)
_ZN30_INTERNAL_291515ff_4_k_cu_main6thrust24THRUST_300001_SM_1000_NS12placeholders2_4E:
	.zero		1
	.type		_ZN30_INTERNAL_291515ff_4_k_cu_main4cuda3std3__45__cpo4cendE,@object
	.size		_ZN30_INTERNAL_291515ff_4_k_cu_main4cuda3std3__45__cpo4cendE,(_ZN30_INTERNAL_291515ff_4_k_cu_main4cuda3std6ranges3__45__cpo4cendE - _ZN30_INTERNAL_291515ff_4_k_cu_main4cuda3std3__45__cpo4cendE)
_ZN30_INTERNAL_291515ff_4_k_cu_main4cuda3std3__45__cpo4cendE:
	.zero		1
	.type		_ZN30_INTERNAL_291515ff_4_k_cu_main4cuda3std6ranges3__45__cpo4cendE,@object
	.size		_ZN30_INTERNAL_291515ff_4_k_cu_main4cuda3std6ranges3__45__cpo4cendE,(_ZN30_INTERNAL_291515ff_4_k_cu_main4cuda3std3__420unreachable_sentinelE - _ZN30_INTERNAL_291515ff_4_k_cu_main4cuda3std6ranges3__45__cpo4cendE)
_ZN30_INTERNAL_291515ff_4_k_cu_main4cuda3std6ranges3__45__cpo4cendE:
	.zero		1
	.type		_ZN30_INTERNAL_291515ff_4_k_cu_main4cuda3std3__420unreachable_sentinelE,@object
	.size		_ZN30_INTERNAL_291515ff_4_k_cu_main4cuda3std3__420unreachable_sentinelE,(_ZN30_INTERNAL_291515ff_4_k_cu_main4cuda3std6ranges3__45__cpo5ssizeE - _ZN30_INTERNAL_291515ff_4_k_cu_main4cuda3std3__420unreachable_sentinelE)
_ZN30_INTERNAL_291515ff_4_k_cu_main4cuda3std3__420unreachable_sentinelE:
	.zero		1
	.type		_ZN30_INTERNAL_291515ff_4_k_cu_main4cuda3std6ranges3__45__cpo5ssizeE,@object
	.size		_ZN30_INTERNAL_291515ff_4_k_cu_main4cuda3std6ranges3__45__cpo5ssizeE,(_ZN30_INTERNAL_291515ff_4_k_cu_main6thrust24THRUST_300001_SM_1000_NS12placeholders2_8E - _ZN30_INTERNAL_291515ff_4_k_cu_main4cuda3std6ranges3__45__cpo5ssizeE)
_ZN30_INTERNAL_291515ff_4_k_cu_main4cuda3std6ranges3__45__cpo5ssizeE:
	.zero		1
	.type		_ZN30_INTERNAL_291515ff_4_k_cu_main6thrust24THRUST_300001_SM_1000_NS12placeholders2_8E,@object
	.size		_ZN30_INTERNAL_291515ff_4_k_cu_main6thrust24THRUST_300001_SM_1000_NS12placeholders2_8E,(_ZN30_INTERNAL_291515ff_4_k_cu_main4cuda3std3__45__cpo5crendE - _ZN30_INTERNAL_291515ff_4_k_cu_main6thrust24THRUST_300001_SM_1000_NS12placeholders2_8E)
_ZN30_INTERNAL_291515ff_4_k_cu_main6thrust24THRUST_300001_SM_1000_NS12placeholders2_8E:
	.zero		1
	.type		_ZN30_INTERNAL_291515ff_4_k_cu_main4cuda3std3__45__cpo5crendE,@object
	.size		_ZN30_INTERNAL_291515ff_4_k_cu_main4cuda3std3__45__cpo5crendE,(_ZN30_INTERNAL_291515ff_4_k_cu_main4cuda3std6ranges3__45__cpo4prevE - _ZN30_INTERNAL_291515ff_4_k_cu_main4cuda3std3__45__cpo5crendE)
_ZN30_INTERNAL_291515ff_4_k_cu_main4cuda3std3__45__cpo5crendE:
	.zero		1
	.type		_ZN30_INTERNAL_291515ff_4_k_cu_main4cuda3std6ranges3__45__cpo4prevE,@object
	.size		_ZN30_INTERNAL_291515ff_4_k_cu_main4cuda3std6ranges3__45__cpo4prevE,(_ZN30_INTERNAL_291515ff_4_k_cu_main4cuda3std6ranges3__45__cpo9iter_moveE - _ZN30_INTERNAL_291515ff_4_k_cu_main4cuda3std6ranges3__45__cpo4prevE)
_ZN30_INTERNAL_291515ff_4_k_cu_main4cuda3std6ranges3__45__cpo4prevE:
	.zero		1
	.type		_ZN30_INTERNAL_291515ff_4_k_cu_main4cuda3std6ranges3__45__cpo9iter_moveE,@object
	.size		_ZN30_INTERNAL_291515ff_4_k_cu_main4cuda3std6ranges3__45__cpo9iter_moveE,(_ZN30_INTERNAL_291515ff_4_k_cu_main6thrust24THRUST_300001_SM_1000_NS6system6detail10sequential3seqE - _ZN30_INTERNAL_291515ff_4_k_cu_main4cuda3std6ranges3__45__cpo9iter_moveE)
_ZN30_INTERNAL_291515ff_4_k_cu_main4cuda3std6ranges3__45__cpo9iter_moveE:
	.zero		1
	.type		_ZN30_INTERNAL_291515ff_4_k_cu_main6thrust24THRUST_300001_SM_1000_NS6system6detail10sequential3seqE,@object
	.size		_ZN30_INTERNAL_291515ff_4_k_cu_main6thrust24THRUST_300001_SM_1000_NS6system6detail10sequential3seqE,(.L_31 - _ZN30_INTERNAL_291515ff_4_k_cu_main6thrust24THRUST_300001_SM_1000_NS6system6detail10sequential3seqE)
_ZN30_INTERNAL_291515ff_4_k_cu_main6thrust24THRUST_300001_SM_1000_NS6system6detail10sequential3seqE:
	.zero		1
.L_31:


//--------------------- .nv.constant0._ZN3cub18CUB_300001_SM_10006detail9transform16transform_kernelINS2_10policy_hubILb1EN4cuda3std3__45tupleIJN6thrust24THRUST_300001_SM_1000_NS6detail15normal_iteratorINSA_10device_ptrIfEEEEEEEE10policy1000El6squareSF_JPfEEEvT0_iT1_T2_DpNS2_10kernel_argIT3_EE --------------------------
	.section	.nv.constant0._ZN3cub18CUB_300001_SM_10006detail9transform16transform_kernelINS2_10policy_hubILb1EN4cuda3std3__45tupleIJN6thrust24THRUST_300001_SM_1000_NS6detail15normal_iteratorINSA_10device_ptrIfEEEEEEEE10policy1000El6squareSF_JPfEEEvT0_iT1_T2_DpNS2_10kernel_argIT3_EE,"a",@progbits
	.sectionflags	@""
	.align	4
.nv.constant0._ZN3cub18CUB_300001_SM_10006detail9transform16transform_kernelINS2_10policy_hubILb1EN4cuda3std3__45tupleIJN6thrust24THRUST_300001_SM_1000_NS6detail15normal_iteratorINSA_10device_ptrIfEEEEEEEE10policy1000El6squareSF_JPfEEEvT0_iT1_T2_DpNS2_10kernel_argIT3_EE:
	.zero		936


//--------------------- .nv.constant0._ZN3cub18CUB_300001_SM_10006detail9transform16transform_kernelINS2_10policy_hubILb1EN4cuda3std3__45tupleIJN6thrust24THRUST_300001_SM_1000_NS6detail15normal_iteratorINSA_10device_ptrIfEEEEEEEE10policy1000Ei6squareSF_JPfEEEvT0_iT1_T2_DpNS2_10kernel_argIT3_EE --------------------------
	.section	.nv.constant0._ZN3cub18CUB_300001_SM_10006detail9transform16transform_kernelINS2_10policy_hubILb1EN4cuda3std3__45tupleIJN6thrust24THRUST_300001_SM_1000_NS6detail15normal_iteratorINSA_10device_ptrIfEEEEEEEE10policy1000Ei6squareSF_JPfEEEvT0_iT1_T2_DpNS2_10kernel_argIT3_EE,"a",@progbits
	.sectionflags	@""
	.align	4
.nv.constant0._ZN3cub18CUB_300001_SM_10006detail9transform16transform_kernelINS2_10policy_hubILb1EN4cuda3std3__45tupleIJN6thrust24THRUST_300001_SM_1000_NS6detail15normal_iteratorINSA_10device_ptrIfEEEEEEEE10policy1000Ei6squareSF_JPfEEEvT0_iT1_T2_DpNS2_10kernel_argIT3_EE:
	.zero		936


//--------------------- .nv.constant0._ZN3cub18CUB_300001_SM_10006detail8for_each13static_kernelINS2_12policy_hub_t12policy_500_tEmN6thrust24THRUST_300001_SM_1000_NS8cuda_cub20__uninitialized_fill7functorINS7_10device_ptrIfEEfEEEEvT0_T1_ --------------------------
	.section	.nv.constant0._ZN3cub18CUB_300001_SM_10006detail8for_each13static_kernelINS2_12policy_hub_t12policy_500_tEmN6thrust24THRUST_300001_SM_1000_NS8cuda_cub20__uninitialized_fill7functorINS7_10device_ptrIfEEfEEEEvT0_T1_,"a",@progbits
	.sectionflags	@""
	.align	4
.nv.constant0._ZN3cub18CUB_300001_SM_10006detail8for_each13static_kernelINS2_12policy_hub_t12policy_500_tEmN6thrust24THRUST_300001_SM_1000_NS8cuda_cub20__uninitialized_fill7functorINS7_10device_ptrIfEEfEEEEvT0_T1_:
	.zero		920


//--------------------- .nv.constant0._ZN3cub18CUB_300001_SM_10006detail11EmptyKernelIvEEvv --------------------------
	.section	.nv.constant0._ZN3cub18CUB_300001_SM_10006detail11EmptyKernelIvEEvv,"a",@progbits
	.sectionflags	@""
	.align	4
.nv.constant0._ZN3cub18CUB_300001_SM_10006detail11EmptyKernelIvEEvv:
	.zero		896


//--------------------- SYMBOLS --------------------------

	.type		.nv.reservedSmem.offset0,@object
	.size		.nv.reservedSmem.offset0,0x4
